	.target	sm_100a

	.elftype	@"ET_EXEC"


//--------------------- .note.nv.tkinfo           --------------------------
	.section	.note.nv.tkinfo,"",@"SHT_NOTE"
	.sectionflags	@"SHF_NOTE_NV_TKINFO"
	.tkinfo
        /*0018*/ 	.word	0x00000002
        /*0030*/ 	.string	""
        /*0030*/ 	.string	"ptxas"
        /*0030*/ 	.string	"Cuda compilation tools, release 13.0, V13.0.88"
        /*0030*/ 	.string	"Build cuda_13.0.r13.0/compiler.36424714_0"
        /*0030*/ 	.string	"-arch sm_100a -m 64 "



//--------------------- .note.nv.cuinfo           --------------------------
	.section	.note.nv.cuinfo,"",@"SHT_NOTE"
	.sectionflags	@"SHF_NOTE_NV_CUINFO"
        /*0018*/ 	.short	0x0002
        /*001a*/ 	.short	0x0064
        /*001c*/ 	.short	0x0082
	.zero		2


//--------------------- .nv.info                  --------------------------
	.section	.nv.info,"",@"SHT_CUDA_INFO"
	.align	4


	//----- nvinfo : EIATTR_REGCOUNT
	.align		4
        /*0000*/ 	.byte	0x04, 0x2f
        /*0002*/ 	.short	(.L_19 - .L_18)
	.align		4
.L_18:
        /*0004*/ 	.word	index@(_ZN7cutlass13device_kernelINS_4gemm6kernel13GemmUniversalIN4cute5tupleIJiiiiEEENS1_10collective13CollectiveMmaINS1_35MainloopSm100TmaUmmaWarpSpecializedILi3ELi2ELi4ENS5_IJNS4_1CILi4EEENSA_ILi2EEENSA_ILi1EEEEEEEENS5_IJNSA_ILi128EEESG_SG_EEENS_10tfloat32_tENS5_IJlSD_lEEESI_SJ_NS4_8TiledMMAINS4_8MMA_AtomIJNS4_23SM100_MMA_TF32_2x1SM_SSISI_SI_fLi128ELi128ELNS4_4UMMA5MajorE0ELSO_0ELNSN_7ScaleInE0ELSP_0EEEEEENS4_6LayoutINS5_IJSD_SD_SD_EEENS5_IJNSA_ILi0EEESU_SU_EEEEENS5_IJNS4_10UnderscoreESX_SX_EEEEENS4_28SM100_TMA_2SM_LOAD_MULTICASTENS4_14ComposedLayoutINS4_7SwizzleILi3ELi4ELi3EEENS4_18smem_ptr_flag_bitsILi32EEENSS_INS5_IJNSA_ILi8EEENSA_ILi32EEEEEENS5_IJS17_SD_EEEEEEEvNS4_8identityES10_S1B_vS1C_EENS_8epilogue10collective18CollectiveEpilogueINS1E_23Sm100TmaWarpSpecializedILi4ELi2ELi16ELb1ELb0EEEJNS5_IJNSA_ILi64EEESG_SG_EEENS5_IJNSS_IS1J_SD_EENSS_INS5_IJNSA_ILi16EEESC_EEENS5_IJSD_S1J_EEEEEEEESI_SJ_SI_SJ_NS1E_6fusion15FusionCallbacksIS1I_NS1R_17LinearCombinationISI_fSI_fLNS_15FloatRoundStyleE2EEES1K_S1Q_JEEENS4_5SM1004TMEM4LOAD26SM100_TMEM_LOAD_32dp32b16xENS4_13SM90_TMA_LOADENS11_INS12_ILi2ELi4ELi3EEES15_NSS_INS5_IJS16_S1M_EEENS5_IJS1M_SD_EEEEEEENS4_39AutoVectorizingCopyWithAssumedAlignmentILi128EEENS4_14SM90_TMA_STOREES26_S28_S28_EEEvvEEEEvNT_6ParamsE)
        /*0008*/ 	.word	0x0000004f


	//----- nvinfo : EIATTR_FRAME_SIZE
	.align		4
.L_19:
        /*000c*/ 	.byte	0x04, 0x11
        /*000e*/ 	.short	(.L_21 - .L_20)
	.align		4
.L_20:
        /*0010*/ 	.word	index@($__internal_2_$__cuda_sm10x_tcgen05_guardrail_trap_unallocated_columns_being_dealloced)
        /*0014*/ 	.word	0x00000000


	//----- nvinfo : EIATTR_FRAME_SIZE
	.align		4
.L_21:
        /*0018*/ 	.byte	0x04, 0x11
        /*001a*/ 	.short	(.L_23 - .L_22)
	.align		4
.L_22:
        /*001c*/ 	.word	index@($__internal_1_$__cuda_sm10x_tcgen05_guardrail_trap_phase_invalid_during_alloc)
        /*0020*/ 	.word	0x00000000


	//----- nvinfo : EIATTR_FRAME_SIZE
	.align		4
.L_23:
        /*0024*/ 	.byte	0x04, 0x11
        /*0026*/ 	.short	(.L_25 - .L_24)
	.align		4
.L_24:
        /*0028*/ 	.word	index@($__internal_0_$__cuda_sm10x_tcgen05_guardrail_trap_col_being_dealloced_not_returned_by_alloc)
        /*002c*/ 	.word	0x00000000


	//----- nvinfo : EIATTR_FRAME_SIZE
	.align		4
.L_25:
        /*0030*/ 	.byte	0x04, 0x11
        /*0032*/ 	.short	(.L_27 - .L_26)
	.align		4
.L_26:
        /*0034*/ 	.word	index@(_ZN7cutlass13device_kernelINS_4gemm6kernel13GemmUniversalIN4cute5tupleIJiiiiEEENS1_10collective13CollectiveMmaINS1_35MainloopSm100TmaUmmaWarpSpecializedILi3ELi2ELi4ENS5_IJNS4_1CILi4EEENSA_ILi2EEENSA_ILi1EEEEEEEENS5_IJNSA_ILi128EEESG_SG_EEENS_10tfloat32_tENS5_IJlSD_lEEESI_SJ_NS4_8TiledMMAINS4_8MMA_AtomIJNS4_23SM100_MMA_TF32_2x1SM_SSISI_SI_fLi128ELi128ELNS4_4UMMA5MajorE0ELSO_0ELNSN_7ScaleInE0ELSP_0EEEEEENS4_6LayoutINS5_IJSD_SD_SD_EEENS5_IJNSA_ILi0EEESU_SU_EEEEENS5_IJNS4_10UnderscoreESX_SX_EEEEENS4_28SM100_TMA_2SM_LOAD_MULTICASTENS4_14ComposedLayoutINS4_7SwizzleILi3ELi4ELi3EEENS4_18smem_ptr_flag_bitsILi32EEENSS_INS5_IJNSA_ILi8EEENSA_ILi32EEEEEENS5_IJS17_SD_EEEEEEEvNS4_8identityES10_S1B_vS1C_EENS_8epilogue10collective18CollectiveEpilogueINS1E_23Sm100TmaWarpSpecializedILi4ELi2ELi16ELb1ELb0EEEJNS5_IJNSA_ILi64EEESG_SG_EEENS5_IJNSS_IS1J_SD_EENSS_INS5_IJNSA_ILi16EEESC_EEENS5_IJSD_S1J_EEEEEEEESI_SJ_SI_SJ_NS1E_6fusion15FusionCallbacksIS1I_NS1R_17LinearCombinationISI_fSI_fLNS_15FloatRoundStyleE2EEES1K_S1Q_JEEENS4_5SM1004TMEM4LOAD26SM100_TMEM_LOAD_32dp32b16xENS4_13SM90_TMA_LOADENS11_INS12_ILi2ELi4ELi3EEES15_NSS_INS5_IJS16_S1M_EEENS5_IJS1M_SD_EEEEEEENS4_39AutoVectorizingCopyWithAssumedAlignmentILi128EEENS4_14SM90_TMA_STOREES26_S28_S28_EEEvvEEEEvNT_6ParamsE)
        /*0038*/ 	.word	0x00000000


	//----- nvinfo : EIATTR_MIN_STACK_SIZE
	.align		4
.L_27:
        /*003c*/ 	.byte	0x04, 0x12
        /*003e*/ 	.short	(.L_29 - .L_28)
	.align		4
.L_28:
        /*0040*/ 	.word	index@(_ZN7cutlass13device_kernelINS_4gemm6kernel13GemmUniversalIN4cute5tupleIJiiiiEEENS1_10collective13CollectiveMmaINS1_35MainloopSm100TmaUmmaWarpSpecializedILi3ELi2ELi4ENS5_IJNS4_1CILi4EEENSA_ILi2EEENSA_ILi1EEEEEEEENS5_IJNSA_ILi128EEESG_SG_EEENS_10tfloat32_tENS5_IJlSD_lEEESI_SJ_NS4_8TiledMMAINS4_8MMA_AtomIJNS4_23SM100_MMA_TF32_2x1SM_SSISI_SI_fLi128ELi128ELNS4_4UMMA5MajorE0ELSO_0ELNSN_7ScaleInE0ELSP_0EEEEEENS4_6LayoutINS5_IJSD_SD_SD_EEENS5_IJNSA_ILi0EEESU_SU_EEEEENS5_IJNS4_10UnderscoreESX_SX_EEEEENS4_28SM100_TMA_2SM_LOAD_MULTICASTENS4_14ComposedLayoutINS4_7SwizzleILi3ELi4ELi3EEENS4_18smem_ptr_flag_bitsILi32EEENSS_INS5_IJNSA_ILi8EEENSA_ILi32EEEEEENS5_IJS17_SD_EEEEEEEvNS4_8identityES10_S1B_vS1C_EENS_8epilogue10collective18CollectiveEpilogueINS1E_23Sm100TmaWarpSpecializedILi4ELi2ELi16ELb1ELb0EEEJNS5_IJNSA_ILi64EEESG_SG_EEENS5_IJNSS_IS1J_SD_EENSS_INS5_IJNSA_ILi16EEESC_EEENS5_IJSD_S1J_EEEEEEEESI_SJ_SI_SJ_NS1E_6fusion15FusionCallbacksIS1I_NS1R_17LinearCombinationISI_fSI_fLNS_15FloatRoundStyleE2EEES1K_S1Q_JEEENS4_5SM1004TMEM4LOAD26SM100_TMEM_LOAD_32dp32b16xENS4_13SM90_TMA_LOADENS11_INS12_ILi2ELi4ELi3EEES15_NSS_INS5_IJS16_S1M_EEENS5_IJS1M_SD_EEEEEEENS4_39AutoVectorizingCopyWithAssumedAlignmentILi128EEENS4_14SM90_TMA_STOREES26_S28_S28_EEEvvEEEEvNT_6ParamsE)
        /*0044*/ 	.word	0x00000000
.L_29:


//--------------------- .nv.compat                --------------------------
	.section	.nv.compat,"",@"SHT_CUDA_COMPAT_INFO"
	.align	4
        /*0000*/ 	.byte	0x02, 0x09, 0x01, 0x00, 0x02, 0x02, 0x02, 0x00, 0x02, 0x05, 0x05, 0x00, 0x03, 0x07, 0x01, 0x01
        /*0010*/ 	.byte	0x02, 0x03, 0x01, 0x00, 0x02, 0x06, 0x01, 0x00, 0x04, 0x0b, 0x08, 0x00, 0x09, 0x00, 0x00, 0x00
        /*0020*/ 	.byte	0x00, 0x00, 0x00, 0x00


//--------------------- .nv.info._ZN7cutlass13device_kernelINS_4gemm6kernel13GemmUniversalIN4cute5tupleIJiiiiEEENS1_10collective13CollectiveMmaINS1_35MainloopSm100TmaUmmaWarpSpecializedILi3ELi2ELi4ENS5_IJNS4_1CILi4EEENSA_ILi2EEENSA_ILi1EEEEEEEENS5_IJNSA_ILi128EEESG_SG_EEENS_10tfloat32_tENS5_IJlSD_lEEESI_SJ_NS4_8TiledMMAINS4_8MMA_AtomIJNS4_23SM100_MMA_TF32_2x1SM_SSISI_SI_fLi128ELi128ELNS4_4UMMA5MajorE0ELSO_0ELNSN_7ScaleInE0ELSP_0EEEEEENS4_6LayoutINS5_IJSD_SD_SD_EEENS5_IJNSA_ILi0EEESU_SU_EEEEENS5_IJNS4_10UnderscoreESX_SX_EEEEENS4_28SM100_TMA_2SM_LOAD_MULTICASTENS4_14ComposedLayoutINS4_7SwizzleILi3ELi4ELi3EEENS4_18smem_ptr_flag_bitsILi32EEENSS_INS5_IJNSA_ILi8EEENSA_ILi32EEEEEENS5_IJS17_SD_EEEEEEEvNS4_8identityES10_S1B_vS1C_EENS_8epilogue10collective18CollectiveEpilogueINS1E_23Sm100TmaWarpSpecializedILi4ELi2ELi16ELb1ELb0EEEJNS5_IJNSA_ILi64EEESG_SG_EEENS5_IJNSS_IS1J_SD_EENSS_INS5_IJNSA_ILi16EEESC_EEENS5_IJSD_S1J_EEEEEEEESI_SJ_SI_SJ_NS1E_6fusion15FusionCallbacksIS1I_NS1R_17LinearCombinationISI_fSI_fLNS_15FloatRoundStyleE2EEES1K_S1Q_JEEENS4_5SM1004TMEM4LOAD26SM100_TMEM_LOAD_32dp32b16xENS4_13SM90_TMA_LOADENS11_INS12_ILi2ELi4ELi3EEES15_NSS_INS5_IJS16_S1M_EEENS5_IJS1M_SD_EEEEEEENS4_39AutoVectorizingCopyWithAssumedAlignmentILi128EEENS4_14SM90_TMA_STOREES26_S28_S28_EEEvvEEEEvNT_6ParamsE --------------------------
	.section	.nv.info._ZN7cutlass13device_kernelINS_4gemm6kernel13GemmUniversalIN4cute5tupleIJiiiiEEENS1_10collective13CollectiveMmaINS1_35MainloopSm100TmaUmmaWarpSpecializedILi3ELi2ELi4ENS5_IJNS4_1CILi4EEENSA_ILi2EEENSA_ILi1EEEEEEEENS5_IJNSA_ILi128EEESG_SG_EEENS_10tfloat32_tENS5_IJlSD_lEEESI_SJ_NS4_8TiledMMAINS4_8MMA_AtomIJNS4_23SM100_MMA_TF32_2x1SM_SSISI_SI_fLi128ELi128ELNS4_4UMMA5MajorE0ELSO_0ELNSN_7ScaleInE0ELSP_0EEEEEENS4_6LayoutINS5_IJSD_SD_SD_EEENS5_IJNSA_ILi0EEESU_SU_EEEEENS5_IJNS4_10UnderscoreESX_SX_EEEEENS4_28SM100_TMA_2SM_LOAD_MULTICASTENS4_14ComposedLayoutINS4_7SwizzleILi3ELi4ELi3EEENS4_18smem_ptr_flag_bitsILi32EEENSS_INS5_IJNSA_ILi8EEENSA_ILi32EEEEEENS5_IJS17_SD_EEEEEEEvNS4_8identityES10_S1B_vS1C_EENS_8epilogue10collective18CollectiveEpilogueINS1E_23Sm100TmaWarpSpecializedILi4ELi2ELi16ELb1ELb0EEEJNS5_IJNSA_ILi64EEESG_SG_EEENS5_IJNSS_IS1J_SD_EENSS_INS5_IJNSA_ILi16EEESC_EEENS5_IJSD_S1J_EEEEEEEESI_SJ_SI_SJ_NS1E_6fusion15FusionCallbacksIS1I_NS1R_17LinearCombinationISI_fSI_fLNS_15FloatRoundStyleE2EEES1K_S1Q_JEEENS4_5SM1004TMEM4LOAD26SM100_TMEM_LOAD_32dp32b16xENS4_13SM90_TMA_LOADENS11_INS12_ILi2ELi4ELi3EEES15_NSS_INS5_IJS16_S1M_EEENS5_IJS1M_SD_EEEEEEENS4_39AutoVectorizingCopyWithAssumedAlignmentILi128EEENS4_14SM90_TMA_STOREES26_S28_S28_EEEvvEEEEvNT_6ParamsE,"",@"SHT_CUDA_INFO"
	.sectionflags	@""
	.align	4


	//----- nvinfo : EIATTR_CUDA_API_VERSION
	.align		4
        /*0000*/ 	.byte	0x04, 0x37
        /*0002*/ 	.short	(.L_31 - .L_30)
.L_30:
        /*0004*/ 	.word	0x00000082


	//----- nvinfo : EIATTR_KPARAM_INFO
	.align		4
.L_31:
        /*0008*/ 	.byte	0x04, 0x17
        /*000a*/ 	.short	(.L_33 - .L_32)
.L_32:
        /*000c*/ 	.word	0x00000000
        /*0010*/ 	.short	0x0000
        /*0012*/ 	.short	0x0000
        /*0014*/ 	.byte	0x00, 0xf0, 0x01, 0x20


	//----- nvinfo : EIATTR_AT_ENTRY_FRAGMENTS
	.align		4
.L_33:
        /*0018*/ 	.byte	0x04, 0x4f
        /*001a*/ 	.short	(.L_35 - .L_34)


	//   ....[0]....
.L_34:
        /*001c*/ 	.word	0x00000007


	//----- nvinfo : EIATTR_RESERVED_SMEM_USED
	.align		4
.L_35:
        /*0020*/ 	.byte	0x01, 0x41
	.zero		2


	//----- nvinfo : EIATTR_SPARSE_MMA_MASK
	.align		4
        /*0024*/ 	.byte	0x03, 0x50
        /*0026*/ 	.short	0x0000


	//----- nvinfo : EIATTR_TCGEN05_2CTA_USED
	.align		4
        /*0028*/ 	.byte	0x01, 0x52
	.zero		2


	//----- nvinfo : EIATTR_MAXREG_COUNT
	.align		4
        /*002c*/ 	.byte	0x03, 0x1b
        /*002e*/ 	.short	0x00ff


	//----- nvinfo : EIATTR_NUM_BARRIERS
	.align		4
        /*0030*/ 	.byte	0x02, 0x4c
        /*0032*/ 	.byte	0x07
	.zero		1


	//----- nvinfo : EIATTR_EXTERNS
	.align		4
        /*0034*/ 	.byte	0x04, 0x0f
        /*0036*/ 	.short	(.L_37 - .L_36)


	//   ....[0]....
	.align		4
.L_36:
        /*0038*/ 	.word	index@(__assertfail)


	//----- nvinfo : EIATTR_MERCURY_ISA_VERSION
	.align		4
.L_37:
        /*003c*/ 	.byte	0x03, 0x5f
        /*003e*/ 	.short	0x0101


	//----- nvinfo : EIATTR_INT_WARP_WIDE_INSTR_OFFSETS
	.align		4
        /*0040*/ 	.byte	0x04, 0x31
        /*0042*/ 	.short	(.L_39 - .L_38)


	//   ....[0]....
.L_38:
        /*0044*/ 	.word	0x00000df0


	//   ....[1]....
        /*0048*/ 	.word	0x00000ea0


	//   ....[2]....
        /*004c*/ 	.word	0x00004fe0


	//   ....[3]....
        /*0050*/ 	.word	0x00005010


	//   ....[4]....
        /*0054*/ 	.word	0x00005030


	//   ....[5]....
        /*0058*/ 	.word	0x00005b80


	//   ....[6]....
        /*005c*/ 	.word	0x00005c30


	//   ....[7]....
        /*0060*/ 	.word	0x00005cf0


	//   ....[8]....
        /*0064*/ 	.word	0x00005d60


	//   ....[9]....
        /*0068*/ 	.word	0x00005e30


	//   ....[10]....
        /*006c*/ 	.word	0x00005ee0


	//   ....[11]....
        /*0070*/ 	.word	0x00005f50


	//   ....[12]....
        /*0074*/ 	.word	0x00006020


	//   ....[13]....
        /*0078*/ 	.word	0x000060c0


	//   ....[14]....
        /*007c*/ 	.word	0x00006160


	//   ....[15]....
        /*0080*/ 	.word	0x00006250


	//   ....[16]....
        /*0084*/ 	.word	0x00006330


	//----- nvinfo : EIATTR_COOP_GROUP_MASK_REGIDS
	.align		4
.L_39:
        /*0088*/ 	.byte	0x04, 0x29
        /*008a*/ 	.short	(.L_41 - .L_40)


	//   ....[0]....
.L_40:
        /*008c*/ 	.word	0xffffffff


	//   ....[1]....
        /*0090*/ 	.word	0xffffffff


	//   ....[2]....
        /*0094*/ 	.word	0xffffffff


	//   ....[3]....
        /*0098*/ 	.word	0xffffffff


	//   ....[4]....
        /*009c*/ 	.word	0xffffffff


	//   ....[5]....
        /*00a0*/ 	.word	0xffffffff


	//   ....[6]....
        /*00a4*/ 	.word	0xffffffff


	//   ....[7]....
        /*00a8*/ 	.word	0xffffffff


	//   ....[8]....
        /*00ac*/ 	.word	0xffffffff


	//   ....[9]....
        /*00b0*/ 	.word	0xffffffff


	//   ....[10]....
        /*00b4*/ 	.word	0xffffffff


	//   ....[11]....
        /*00b8*/ 	.word	0xffffffff


	//   ....[12]....
        /*00bc*/ 	.word	0xffffffff


	//   ....[13]....
        /*00c0*/ 	.word	0xffffffff


	//----- nvinfo : EIATTR_COOP_GROUP_INSTR_OFFSETS
	.align		4
.L_41:
        /*00c4*/ 	.byte	0x04, 0x28
        /*00c6*/ 	.short	(.L_43 - .L_42)


	//   ....[0]....
.L_42:
        /*00c8*/ 	.word	0x000000d0


	//   ....[1]....
        /*00cc*/ 	.word	0x00000540


	//   ....[2]....
        /*00d0*/ 	.word	0x00000700


	//   ....[3]....
        /*00d4*/ 	.word	0x000008a0


	//   ....[4]....
        /*00d8*/ 	.word	0x000009a0


	//   ....[5]....
        /*00dc*/ 	.word	0x00000b10


	//   ....[6]....
        /*00e0*/ 	.word	0x00000cb0


	//   ....[7]....
        /*00e4*/ 	.word	0x00000f10


	//   ....[8]....
        /*00e8*/ 	.word	0x00002980


	//   ....[9]....
        /*00ec*/ 	.word	0x000037f0


	//   ....[10]....
        /*00f0*/ 	.word	0x00003d00


	//   ....[11]....
        /*00f4*/ 	.word	0x00003fb0


	//   ....[12]....
        /*00f8*/ 	.word	0x00004ed0


	//   ....[13]....
        /*00fc*/ 	.word	0x000050f0


	//----- nvinfo : EIATTR_VRC_CTA_INIT_COUNT
	.align		4
.L_43:
        /*0100*/ 	.byte	0x02, 0x4a
        /*0102*/ 	.byte	0x80
	.zero		1


	//----- nvinfo : EIATTR_SYSCALL_OFFSETS
	.align		4
        /*0104*/ 	.byte	0x04, 0x46
        /*0106*/ 	.short	(.L_45 - .L_44)


	//   ....[0]....
.L_44:
        /*0108*/ 	.word	0x00006f10


	//   ....[1]....
        /*010c*/ 	.word	0x00007000


	//   ....[2]....
        /*0110*/ 	.word	0x00007760


	//   ....[3]....
        /*0114*/ 	.word	0x00008130


	//   ....[4]....
        /*0118*/ 	.word	0x00008ae0


	//   ....[5]....
        /*011c*/ 	.word	0x00009490


	//----- nvinfo : EIATTR_MBARRIER_INSTR_OFFSETS
	.align		4
.L_45:
        /*0120*/ 	.byte	0x04, 0x39
        /*0122*/ 	.short	(.L_47 - .L_46)


	//   ....[0]....
.L_46:
        /*0124*/ 	.word	0x00000690
        /*0128*/ 	.word	0x000000ff
        /*012c*/ 	.word	0x00000000
        /*0130*/ 	.short	0x0100
        /*0132*/ 	.byte	0x04
	.zero		1


	//   ....[1]....
        /*0134*/ 	.word	0x000006a0
        /*0138*/ 	.word	0x000000ff
        /*013c*/ 	.word	0x00000018
        /*0140*/ 	.short	0x0100
        /*0142*/ 	.byte	0x04
	.zero		1


	//   ....[2]....
        /*0144*/ 	.word	0x000006b0
        /*0148*/ 	.word	0x000000ff
        /*014c*/ 	.word	0x00000008
        /*0150*/ 	.short	0x0100
        /*0152*/ 	.byte	0x04
	.zero		1


	//   ....[3]....
        /*0154*/ 	.word	0x000006c0
        /*0158*/ 	.word	0x000000ff
        /*015c*/ 	.word	0x00000020
        /*0160*/ 	.short	0x0100
        /*0162*/ 	.byte	0x04
	.zero		1


	//   ....[4]....
        /*0164*/ 	.word	0x000006d0
        /*0168*/ 	.word	0x000000ff
        /*016c*/ 	.word	0x00000010
        /*0170*/ 	.short	0x0100
        /*0172*/ 	.byte	0x04
	.zero		1


	//   ....[5]....
        /*0174*/ 	.word	0x000006e0
        /*0178*/ 	.word	0x000000ff
        /*017c*/ 	.word	0x00000028
        /*0180*/ 	.short	0x0100
        /*0182*/ 	.byte	0x04
	.zero		1


	//   ....[6]....
        /*0184*/ 	.word	0x00000810
        /*0188*/ 	.word	0x000000ff
        /*018c*/ 	.word	0x00000030
        /*0190*/ 	.short	0x0100
        /*0192*/ 	.byte	0x04
	.zero		1


	//   ....[7]....
        /*0194*/ 	.word	0x00000820
        /*0198*/ 	.word	0x000000ff
        /*019c*/ 	.word	0x00000050
        /*01a0*/ 	.short	0x0100
        /*01a2*/ 	.byte	0x04
	.zero		1


	//   ....[8]....
        /*01a4*/ 	.word	0x00000830
        /*01a8*/ 	.word	0x000000ff
        /*01ac*/ 	.word	0x00000038
        /*01b0*/ 	.short	0x0100
        /*01b2*/ 	.byte	0x04
	.zero		1


	//   ....[9]....
        /*01b4*/ 	.word	0x00000840
        /*01b8*/ 	.word	0x000000ff
        /*01bc*/ 	.word	0x00000058
        /*01c0*/ 	.short	0x0100
        /*01c2*/ 	.byte	0x04
	.zero		1


	//   ....[10]....
        /*01c4*/ 	.word	0x00000850
        /*01c8*/ 	.word	0x000000ff
        /*01cc*/ 	.word	0x00000040
        /*01d0*/ 	.short	0x0100
        /*01d2*/ 	.byte	0x04
	.zero		1


	//   ....[11]....
        /*01d4*/ 	.word	0x00000860
        /*01d8*/ 	.word	0x000000ff
        /*01dc*/ 	.word	0x00000060
        /*01e0*/ 	.short	0x0100
        /*01e2*/ 	.byte	0x04
	.zero		1


	//   ....[12]....
        /*01e4*/ 	.word	0x00000870
        /*01e8*/ 	.word	0x000000ff
        /*01ec*/ 	.word	0x00000048
        /*01f0*/ 	.short	0x0100
        /*01f2*/ 	.byte	0x04
	.zero		1


	//   ....[13]....
        /*01f4*/ 	.word	0x00000880
        /*01f8*/ 	.word	0x000000ff
        /*01fc*/ 	.word	0x00000068
        /*0200*/ 	.short	0x0100
        /*0202*/ 	.byte	0x04
	.zero		1


	//   ....[14]....
        /*0204*/ 	.word	0x00000970
        /*0208*/ 	.word	0x000000ff
        /*020c*/ 	.word	0x00000070
        /*0210*/ 	.short	0x0100
        /*0212*/ 	.byte	0x06
	.zero		1


	//   ....[15]....
        /*0214*/ 	.word	0x00000980
        /*0218*/ 	.word	0x000000ff
        /*021c*/ 	.word	0x00000078
        /*0220*/ 	.short	0x0100
        /*0222*/ 	.byte	0x06
	.zero		1


	//   ....[16]....
        /*0224*/ 	.word	0x00000ac0
        /*0228*/ 	.word	0x000000ff
        /*022c*/ 	.word	0x00000080
        /*0230*/ 	.short	0x0100
        /*0232*/ 	.byte	0x06
	.zero		1


	//   ....[17]....
        /*0234*/ 	.word	0x00000ad0
        /*0238*/ 	.word	0x000000ff
        /*023c*/ 	.word	0x00000090
        /*0240*/ 	.short	0x0100
        /*0242*/ 	.byte	0x06
	.zero		1


	//   ....[18]....
        /*0244*/ 	.word	0x00000ae0
        /*0248*/ 	.word	0x000000ff
        /*024c*/ 	.word	0x00000088
        /*0250*/ 	.short	0x0100
        /*0252*/ 	.byte	0x06
	.zero		1


	//   ....[19]....
        /*0254*/ 	.word	0x00000af0
        /*0258*/ 	.word	0x000000ff
        /*025c*/ 	.word	0x00000098
        /*0260*/ 	.short	0x0100
        /*0262*/ 	.byte	0x06
	.zero		1


	//   ....[20]....
        /*0264*/ 	.word	0x00000c20
        /*0268*/ 	.word	0x000000ff
        /*026c*/ 	.word	0x000000a0
        /*0270*/ 	.short	0x0100
        /*0272*/ 	.byte	0x04
	.zero		1


	//   ....[21]....
        /*0274*/ 	.word	0x00000c30
        /*0278*/ 	.word	0x000000ff
        /*027c*/ 	.word	0x000000c0
        /*0280*/ 	.short	0x0100
        /*0282*/ 	.byte	0x04
	.zero		1


	//   ....[22]....
        /*0284*/ 	.word	0x00000c40
        /*0288*/ 	.word	0x000000ff
        /*028c*/ 	.word	0x000000a8
        /*0290*/ 	.short	0x0100
        /*0292*/ 	.byte	0x04
	.zero		1


	//   ....[23]....
        /*0294*/ 	.word	0x00000c50
        /*0298*/ 	.word	0x000000ff
        /*029c*/ 	.word	0x000000c8
        /*02a0*/ 	.short	0x0100
        /*02a2*/ 	.byte	0x04
	.zero		1


	//   ....[24]....
        /*02a4*/ 	.word	0x00000c60
        /*02a8*/ 	.word	0x000000ff
        /*02ac*/ 	.word	0x000000b0
        /*02b0*/ 	.short	0x0100
        /*02b2*/ 	.byte	0x04
	.zero		1


	//   ....[25]....
        /*02b4*/ 	.word	0x00000c70
        /*02b8*/ 	.word	0x000000ff
        /*02bc*/ 	.word	0x000000d0
        /*02c0*/ 	.short	0x0100
        /*02c2*/ 	.byte	0x04
	.zero		1


	//   ....[26]....
        /*02c4*/ 	.word	0x00000c80
        /*02c8*/ 	.word	0x000000ff
        /*02cc*/ 	.word	0x000000b8
        /*02d0*/ 	.short	0x0100
        /*02d2*/ 	.byte	0x04
	.zero		1


	//   ....[27]....
        /*02d4*/ 	.word	0x00000c90
        /*02d8*/ 	.word	0x000000ff
        /*02dc*/ 	.word	0x000000d8
        /*02e0*/ 	.short	0x0100
        /*02e2*/ 	.byte	0x04
	.zero		1


	//   ....[28]....
        /*02e4*/ 	.word	0x00000d90
        /*02e8*/ 	.word	0x000000ff
        /*02ec*/ 	.word	0x000000e0
        /*02f0*/ 	.short	0x0100
        /*02f2*/ 	.byte	0x04
	.zero		1


	//   ....[29]....
        /*02f4*/ 	.word	0x00000da0
        /*02f8*/ 	.word	0x000000ff
        /*02fc*/ 	.word	0x000000f0
        /*0300*/ 	.short	0x0100
        /*0302*/ 	.byte	0x04
	.zero		1


	//   ....[30]....
        /*0304*/ 	.word	0x00000db0
        /*0308*/ 	.word	0x000000ff
        /*030c*/ 	.word	0x000000e8
        /*0310*/ 	.short	0x0100
        /*0312*/ 	.byte	0x04
	.zero		1


	//   ....[31]....
        /*0314*/ 	.word	0x00000dc0
        /*0318*/ 	.word	0x000000ff
        /*031c*/ 	.word	0x000000f8
        /*0320*/ 	.short	0x0100
        /*0322*/ 	.byte	0x04
	.zero		1


	//   ....[32]....
        /*0324*/ 	.word	0x00000ed0
        /*0328*/ 	.word	0x000000ff
        /*032c*/ 	.word	0x00000100
        /*0330*/ 	.short	0x0100
        /*0332*/ 	.byte	0x06
	.zero		1


	//   ....[33]....
        /*0334*/ 	.word	0x00001c70
        /*0338*/ 	.word	0x00000000
        /*033c*/ 	.word	0x000000f0
        /*0340*/ 	.short	0x010a
        /*0342*/ 	.byte	0xff
	.zero		1


	//   ....[34]....
        /*0344*/ 	.word	0x00001ca0
        /*0348*/ 	.word	0x00000000
        /*034c*/ 	.word	0x000000e0
        /*0350*/ 	.short	0x0101
        /*0352*/ 	.byte	0xff
	.zero		1


	//   ....[35]....
        /*0354*/ 	.word	0x00001d70
        /*0358*/ 	.word	0x000000ff
        /*035c*/ 	.word	0x00000018
        /*0360*/ 	.short	0x010a
        /*0362*/ 	.byte	0x04
	.zero		1


	//   ....[36]....
        /*0364*/ 	.word	0x00001e40
        /*0368*/ 	.word	0x000000ff
        /*036c*/ 	.word	0x00000018
        /*0370*/ 	.short	0x010a
        /*0372*/ 	.byte	0x06
	.zero		1


	//   ....[37]....
        /*0374*/ 	.word	0x00001fa0
        /*0378*/ 	.word	0x000000ff
        /*037c*/ 	.word	0x00000018
        /*0380*/ 	.short	0x010a
        /*0382*/ 	.byte	0x04
	.zero		1


	//   ....[38]....
        /*0384*/ 	.word	0x000023a0
        /*0388*/ 	.word	0x000000ff
        /*038c*/ 	.word	0x00000078
        /*0390*/ 	.short	0x0101
        /*0392*/ 	.byte	0x16
	.zero		1


	//   ....[39]....
        /*0394*/ 	.word	0x000023c0
        /*0398*/ 	.word	0x000000ff
        /*039c*/ 	.word	0x00000018
        /*03a0*/ 	.short	0x010a
        /*03a2*/ 	.byte	0x04
	.zero		1


	//   ....[40]....
        /*03a4*/ 	.word	0x00002440
        /*03a8*/ 	.word	0x000000ff
        /*03ac*/ 	.word	0x00000018
        /*03b0*/ 	.short	0x010a
        /*03b2*/ 	.byte	0x06
	.zero		1


	//   ....[41]....
        /*03b4*/ 	.word	0x00002580
        /*03b8*/ 	.word	0x000000ff
        /*03bc*/ 	.word	0x00000018
        /*03c0*/ 	.short	0x010a
        /*03c2*/ 	.byte	0x04
	.zero		1


	//   ....[42]....
        /*03c4*/ 	.word	0x000029b0
        /*03c8*/ 	.word	0x00000003
        /*03cc*/ 	.word	0x00000080
        /*03d0*/ 	.short	0x010a
        /*03d2*/ 	.byte	0xff
	.zero		1


	//   ....[43]....
        /*03d4*/ 	.word	0x00002b00
        /*03d8*/ 	.word	0x00000000
        /*03dc*/ 	.word	0x00000000
        /*03e0*/ 	.short	0x0101
        /*03e2*/ 	.byte	0xff
	.zero		1


	//   ....[44]....
        /*03e4*/ 	.word	0x000030c0
        /*03e8*/ 	.word	0x000000ff
        /*03ec*/ 	.word	0x00000000
        /*03f0*/ 	.short	0x010a
        /*03f2*/ 	.byte	0x04
	.zero		1


	//   ....[45]....
        /*03f4*/ 	.word	0x00003150
        /*03f8*/ 	.word	0x000000ff
        /*03fc*/ 	.word	0x00000000
        /*0400*/ 	.short	0x010a
        /*0402*/ 	.byte	0x05
	.zero		1


	//   ....[46]....
        /*0404*/ 	.word	0x000031f0
        /*0408*/ 	.word	0x00000000
        /*040c*/ 	.word	0x00000000
        /*0410*/ 	.short	0x010a
        /*0412*/ 	.byte	0xff
	.zero		1


	//   ....[47]....
        /*0414*/ 	.word	0x00003340
        /*0418*/ 	.word	0x00000000
        /*041c*/ 	.word	0x000000e0
        /*0420*/ 	.short	0x010a
        /*0422*/ 	.byte	0xff
	.zero		1


	//   ....[48]....
        /*0424*/ 	.word	0x000033b0
        /*0428*/ 	.word	0x00000000
        /*042c*/ 	.word	0x00000000
        /*0430*/ 	.short	0x0101
        /*0432*/ 	.byte	0xff
	.zero		1


	//   ....[49]....
        /*0434*/ 	.word	0x000033d0
        /*0438*/ 	.word	0x000000ff
        /*043c*/ 	.word	0x00000090
        /*0440*/ 	.short	0x010a
        /*0442*/ 	.byte	0x04
	.zero		1


	//   ....[50]....
        /*0444*/ 	.word	0x000034f0
        /*0448*/ 	.word	0x00000000
        /*044c*/ 	.word	0x00000080
        /*0450*/ 	.short	0x010a
        /*0452*/ 	.byte	0xff
	.zero		1


	//   ....[51]....
        /*0454*/ 	.word	0x000035f0
        /*0458*/ 	.word	0x00000000
        /*045c*/ 	.word	0x00000000
        /*0460*/ 	.short	0x0101
        /*0462*/ 	.byte	0xff
	.zero		1


	//   ....[52]....
        /*0464*/ 	.word	0x00003680
        /*0468*/ 	.word	0x000000ff
        /*046c*/ 	.word	0x00000090
        /*0470*/ 	.short	0x0106
        /*0472*/ 	.byte	0x04
	.zero		1


	//   ....[53]....
        /*0474*/ 	.word	0x000036a0
        /*0478*/ 	.word	0x000000ff
        /*047c*/ 	.word	0x00000090
        /*0480*/ 	.short	0x010a
        /*0482*/ 	.byte	0x04
	.zero		1


	//   ....[54]....
        /*0484*/ 	.word	0x00003730
        /*0488*/ 	.word	0x000000ff
        /*048c*/ 	.word	0x00000090
        /*0490*/ 	.short	0x0106
        /*0492*/ 	.byte	0x07
	.zero		1


	//   ....[55]....
        /*0494*/ 	.word	0x00003770
        /*0498*/ 	.word	0x00000000
        /*049c*/ 	.word	0x00000090
        /*04a0*/ 	.short	0x010a
        /*04a2*/ 	.byte	0xff
	.zero		1


	//   ....[56]....
        /*04a4*/ 	.word	0x000039e0
        /*04a8*/ 	.word	0x000000ff
        /*04ac*/ 	.word	0x00000008
        /*04b0*/ 	.short	0x010a
        /*04b2*/ 	.byte	0x05
	.zero		1


	//   ....[57]....
        /*04b4*/ 	.word	0x00003a00
        /*04b8*/ 	.word	0x000000ff
        /*04bc*/ 	.word	0x00000008
        /*04c0*/ 	.short	0x010a
        /*04c2*/ 	.byte	0x05
	.zero		1


	//   ....[58]....
        /*04c4*/ 	.word	0x00003ba0
        /*04c8*/ 	.word	0x000000ff
        /*04cc*/ 	.word	0x00000008
        /*04d0*/ 	.short	0x010a
        /*04d2*/ 	.byte	0x05
	.zero		1


	//   ....[59]....
        /*04d4*/ 	.word	0x00003bc0
        /*04d8*/ 	.word	0x000000ff
        /*04dc*/ 	.word	0x00000008
        /*04e0*/ 	.short	0x010a
        /*04e2*/ 	.byte	0x05
	.zero		1


	//   ....[60]....
        /*04e4*/ 	.word	0x00003c90
        /*04e8*/ 	.word	0x000000ff
        /*04ec*/ 	.word	0x00000000
        /*04f0*/ 	.short	0x0101
        /*04f2*/ 	.byte	0x04
	.zero		1


	//   ....[61]....
        /*04f4*/ 	.word	0x00004050
        /*04f8*/ 	.word	0x00000003
        /*04fc*/ 	.word	0x00000080
        /*0500*/ 	.short	0x010a
        /*0502*/ 	.byte	0xff
	.zero		1


	//   ....[62]....
        /*0504*/ 	.word	0x00004110
        /*0508*/ 	.word	0x00000003
        /*050c*/ 	.word	0x00000000
        /*0510*/ 	.short	0x0101
        /*0512*/ 	.byte	0xff
	.zero		1


	//   ....[63]....
        /*0514*/ 	.word	0x00004200
        /*0518*/ 	.word	0x000000ff
        /*051c*/ 	.word	0x00000000
        /*0520*/ 	.short	0x010a
        /*0522*/ 	.byte	0x04
	.zero		1


	//   ....[64]....
        /*0524*/ 	.word	0x00004210
        /*0528*/ 	.word	0x000000ff
        /*052c*/ 	.word	0x000000c0
        /*0530*/ 	.short	0x010a
        /*0532*/ 	.byte	0x07
	.zero		1


	//   ....[65]....
        /*0534*/ 	.word	0x000042d0
        /*0538*/ 	.word	0x000000ff
        /*053c*/ 	.word	0x00000000
        /*0540*/ 	.short	0x010a
        /*0542*/ 	.byte	0x05
	.zero		1


	//   ....[66]....
        /*0544*/ 	.word	0x00004420
        /*0548*/ 	.word	0x000000ff
        /*054c*/ 	.word	0x00000000
        /*0550*/ 	.short	0x010a
        /*0552*/ 	.byte	0x07
	.zero		1


	//   ....[67]....
        /*0554*/ 	.word	0x00004b90
        /*0558*/ 	.word	0x000000ff
        /*055c*/ 	.word	0x00000000
        /*0560*/ 	.short	0x010a
        /*0562*/ 	.byte	0x04
	.zero		1


	//   ....[68]....
        /*0564*/ 	.word	0x00004c30
        /*0568*/ 	.word	0x000000ff
        /*056c*/ 	.word	0x00000000
        /*0570*/ 	.short	0x010a
        /*0572*/ 	.byte	0x05
	.zero		1


	//   ....[69]....
        /*0574*/ 	.word	0x00004cc0
        /*0578*/ 	.word	0x000000ff
        /*057c*/ 	.word	0x00000000
        /*0580*/ 	.short	0x010a
        /*0582*/ 	.byte	0x05
	.zero		1


	//   ....[70]....
        /*0584*/ 	.word	0x00004d60
        /*0588*/ 	.word	0x00000002
        /*058c*/ 	.word	0x00000000
        /*0590*/ 	.short	0x010a
        /*0592*/ 	.byte	0xff
	.zero		1


	//   ....[71]....
        /*0594*/ 	.word	0x00004da0
        /*0598*/ 	.word	0x00000002
        /*059c*/ 	.word	0x00000000
        /*05a0*/ 	.short	0x010a
        /*05a2*/ 	.byte	0xff
	.zero		1


	//   ....[72]....
        /*05a4*/ 	.word	0x00004e20
        /*05a8*/ 	.word	0x000000ff
        /*05ac*/ 	.word	0x00000000
        /*05b0*/ 	.short	0x0101
        /*05b2*/ 	.byte	0x04
	.zero		1


	//   ....[73]....
        /*05b4*/ 	.word	0x00004e60
        /*05b8*/ 	.word	0x000000ff
        /*05bc*/ 	.word	0x00000100
        /*05c0*/ 	.short	0x010a
        /*05c2*/ 	.byte	0x3e
	.zero		1


	//   ....[74]....
        /*05c4*/ 	.word	0x00004ec0
        /*05c8*/ 	.word	0x000000ff
        /*05cc*/ 	.word	0x00000000
        /*05d0*/ 	.short	0x0101
        /*05d2*/ 	.byte	0x04
	.zero		1


	//   ....[75]....
        /*05d4*/ 	.word	0x00005380
        /*05d8*/ 	.word	0x0000000c
        /*05dc*/ 	.word	0x00000080
        /*05e0*/ 	.short	0x010a
        /*05e2*/ 	.byte	0xff
	.zero		1


	//   ....[76]....
        /*05e4*/ 	.word	0x000054f0
        /*05e8*/ 	.word	0x00000000
        /*05ec*/ 	.word	0x00000000
        /*05f0*/ 	.short	0x0101
        /*05f2*/ 	.byte	0xff
	.zero		1


	//   ....[77]....
        /*05f4*/ 	.word	0x00005980
        /*05f8*/ 	.word	0x000000ff
        /*05fc*/ 	.word	0x00000078
        /*0600*/ 	.short	0x010a
        /*0602*/ 	.byte	0x15
	.zero		1


	//   ....[78]....
        /*0604*/ 	.word	0x00005b00
        /*0608*/ 	.word	0x000000ff
        /*060c*/ 	.word	0x00000050
        /*0610*/ 	.short	0x010a
        /*0612*/ 	.byte	0x15
	.zero		1


	//   ....[79]....
        /*0614*/ 	.word	0x00005d10
        /*0618*/ 	.word	0x000000ff
        /*061c*/ 	.word	0x00000030
        /*0620*/ 	.short	0x010b
        /*0622*/ 	.byte	0x15
	.zero		1


	//   ....[80]....
        /*0624*/ 	.word	0x00005d20
        /*0628*/ 	.word	0x000000ff
        /*062c*/ 	.word	0x00000000
        /*0630*/ 	.short	0x0101
        /*0632*/ 	.byte	0x06
	.zero		1


	//   ....[81]....
        /*0634*/ 	.word	0x00005d30
        /*0638*/ 	.word	0x000000ff
        /*063c*/ 	.word	0x00000058
        /*0640*/ 	.short	0x010a
        /*0642*/ 	.byte	0x15
	.zero		1


	//   ....[82]....
        /*0644*/ 	.word	0x00005f00
        /*0648*/ 	.word	0x000000ff
        /*064c*/ 	.word	0x00000038
        /*0650*/ 	.short	0x010b
        /*0652*/ 	.byte	0x15
	.zero		1


	//   ....[83]....
        /*0654*/ 	.word	0x00005f10
        /*0658*/ 	.word	0x000000ff
        /*065c*/ 	.word	0x00000000
        /*0660*/ 	.short	0x0101
        /*0662*/ 	.byte	0x06
	.zero		1


	//   ....[84]....
        /*0664*/ 	.word	0x00005f20
        /*0668*/ 	.word	0x000000ff
        /*066c*/ 	.word	0x00000060
        /*0670*/ 	.short	0x010a
        /*0672*/ 	.byte	0x15
	.zero		1


	//   ....[85]....
        /*0674*/ 	.word	0x000060e0
        /*0678*/ 	.word	0x000000ff
        /*067c*/ 	.word	0x00000040
        /*0680*/ 	.short	0x010b
        /*0682*/ 	.byte	0x15
	.zero		1


	//   ....[86]....
        /*0684*/ 	.word	0x000060f0
        /*0688*/ 	.word	0x000000ff
        /*068c*/ 	.word	0x00000000
        /*0690*/ 	.short	0x0101
        /*0692*/ 	.byte	0x06
	.zero		1


	//   ....[87]....
        /*0694*/ 	.word	0x00006100
        /*0698*/ 	.word	0x000000ff
        /*069c*/ 	.word	0x00000068
        /*06a0*/ 	.short	0x010a
        /*06a2*/ 	.byte	0x15
	.zero		1


	//   ....[88]....
        /*06a4*/ 	.word	0x00006350
        /*06a8*/ 	.word	0x000000ff
        /*06ac*/ 	.word	0x00000048
        /*06b0*/ 	.short	0x010b
        /*06b2*/ 	.byte	0x15
	.zero		1


	//   ....[89]....
        /*06b4*/ 	.word	0x00006360
        /*06b8*/ 	.word	0x000000ff
        /*06bc*/ 	.word	0x00000000
        /*06c0*/ 	.short	0x0101
        /*06c2*/ 	.byte	0x25
	.zero		1


	//   ....[90]....
        /*06c4*/ 	.word	0x000063a0
        /*06c8*/ 	.word	0x000000ff
        /*06cc*/ 	.word	0x00000050
        /*06d0*/ 	.short	0x010a
        /*06d2*/ 	.byte	0x15
	.zero		1


	//   ....[91]....
        /*06d4*/ 	.word	0x000063c0
        /*06d8*/ 	.word	0x000000ff
        /*06dc*/ 	.word	0x00000058
        /*06e0*/ 	.short	0x010a
        /*06e2*/ 	.byte	0x15
	.zero		1


	//   ....[92]....
        /*06e4*/ 	.word	0x000063e0
        /*06e8*/ 	.word	0x000000ff
        /*06ec*/ 	.word	0x00000060
        /*06f0*/ 	.short	0x010a
        /*06f2*/ 	.byte	0x15
	.zero		1


	//   ....[93]....
        /*06f4*/ 	.word	0x00006420
        /*06f8*/ 	.word	0x00000000
        /*06fc*/ 	.word	0x00000068
        /*0700*/ 	.short	0x010a
        /*0702*/ 	.byte	0xff
	.zero		1


	//   ....[94]....
        /*0704*/ 	.word	0x000067b0
        /*0708*/ 	.word	0x00000003
        /*070c*/ 	.word	0x00000080
        /*0710*/ 	.short	0x010a
        /*0712*/ 	.byte	0xff
	.zero		1


	//   ....[95]....
        /*0714*/ 	.word	0x00006930
        /*0718*/ 	.word	0x00000000
        /*071c*/ 	.word	0x00000000
        /*0720*/ 	.short	0x0101
        /*0722*/ 	.byte	0xff
	.zero		1


	//   ....[96]....
        /*0724*/ 	.word	0x00007430
        /*0728*/ 	.word	0x000000ff
        /*072c*/ 	.word	0x00000030
        /*0730*/ 	.short	0x010a
        /*0732*/ 	.byte	0x2b
	.zero		1


	//   ....[97]....
        /*0734*/ 	.word	0x00007460
        /*0738*/ 	.word	0x0000004a
        /*073c*/ 	.word	0x000000a0
        /*0740*/ 	.short	0x010a
        /*0742*/ 	.byte	0xff
	.zero		1


	//   ....[98]....
        /*0744*/ 	.word	0x00007550
        /*0748*/ 	.word	0x000000ff
        /*074c*/ 	.word	0x00000030
        /*0750*/ 	.short	0x010a
        /*0752*/ 	.byte	0x2b
	.zero		1


	//   ....[99]....
        /*0754*/ 	.word	0x00007640
        /*0758*/ 	.word	0x0000004a
        /*075c*/ 	.word	0x000000a0
        /*0760*/ 	.short	0x010a
        /*0762*/ 	.byte	0xff
	.zero		1


	//   ....[100]....
        /*0764*/ 	.word	0x00007e50
        /*0768*/ 	.word	0x00000000
        /*076c*/ 	.word	0x00000000
        /*0770*/ 	.short	0x0101
        /*0772*/ 	.byte	0xff
	.zero		1


	//   ....[101]....
        /*0774*/ 	.word	0x00007e70
        /*0778*/ 	.word	0x00000002
        /*077c*/ 	.word	0x00000030
        /*0780*/ 	.short	0x010a
        /*0782*/ 	.byte	0xff
	.zero		1


	//   ....[102]....
        /*0784*/ 	.word	0x00007f50
        /*0788*/ 	.word	0x00000002
        /*078c*/ 	.word	0x00000030
        /*0790*/ 	.short	0x010a
        /*0792*/ 	.byte	0xff
	.zero		1


	//   ....[103]....
        /*0794*/ 	.word	0x00008810
        /*0798*/ 	.word	0x00000015
        /*079c*/ 	.word	0x00000000
        /*07a0*/ 	.short	0x0101
        /*07a2*/ 	.byte	0xff
	.zero		1


	//   ....[104]....
        /*07a4*/ 	.word	0x00008830
        /*07a8*/ 	.word	0x00000000
        /*07ac*/ 	.word	0x00000030
        /*07b0*/ 	.short	0x010a
        /*07b2*/ 	.byte	0xff
	.zero		1


	//   ....[105]....
        /*07b4*/ 	.word	0x00008900
        /*07b8*/ 	.word	0x00000000
        /*07bc*/ 	.word	0x00000030
        /*07c0*/ 	.short	0x010a
        /*07c2*/ 	.byte	0xff
	.zero		1


	//   ....[106]....
        /*07c4*/ 	.word	0x000091c0
        /*07c8*/ 	.word	0x00000015
        /*07cc*/ 	.word	0x00000000
        /*07d0*/ 	.short	0x0101
        /*07d2*/ 	.byte	0xff
	.zero		1


	//   ....[107]....
        /*07d4*/ 	.word	0x000091e0
        /*07d8*/ 	.word	0x00000000
        /*07dc*/ 	.word	0x00000030
        /*07e0*/ 	.short	0x010a
        /*07e2*/ 	.byte	0xff
	.zero		1


	//   ....[108]....
        /*07e4*/ 	.word	0x000092b0
        /*07e8*/ 	.word	0x00000000
        /*07ec*/ 	.word	0x00000030
        /*07f0*/ 	.short	0x010a
        /*07f2*/ 	.byte	0xff
	.zero		1


	//   ....[109]....
        /*07f4*/ 	.word	0x000095c0
        /*07f8*/ 	.word	0x0000004a
        /*07fc*/ 	.word	0x00000000
        /*0800*/ 	.short	0x0101
        /*0802*/ 	.byte	0xff
	.zero		1


	//   ....[110]....
        /*0804*/ 	.word	0x00009bc0
        /*0808*/ 	.word	0x00000000
        /*080c*/ 	.word	0x00000000
        /*0810*/ 	.short	0x0101
        /*0812*/ 	.byte	0xff
	.zero		1


	//   ....[111]....
        /*0814*/ 	.word	0x00009e80
        /*0818*/ 	.word	0x000000ff
        /*081c*/ 	.word	0x00000000
        /*0820*/ 	.short	0x0101
        /*0822*/ 	.byte	0x06
	.zero		1


	//   ....[112]....
        /*0824*/ 	.word	0x00009ea0
        /*0828*/ 	.word	0x00000000
        /*082c*/ 	.word	0x000000f0
        /*0830*/ 	.short	0x010a
        /*0832*/ 	.byte	0xff
	.zero		1


	//   ....[113]....
        /*0834*/ 	.word	0x00009f00
        /*0838*/ 	.word	0x00000000
        /*083c*/ 	.word	0x00000018
        /*0840*/ 	.short	0x010a
        /*0842*/ 	.byte	0xff
	.zero		1


	//   ....[114]....
        /*0844*/ 	.word	0x00009f60
        /*0848*/ 	.word	0x00000000
        /*084c*/ 	.word	0x00000018
        /*0850*/ 	.short	0x010a
        /*0852*/ 	.byte	0xff
	.zero		1


	//   ....[115]....
        /*0854*/ 	.word	0x00009fb0
        /*0858*/ 	.word	0x00000003
        /*085c*/ 	.word	0x00000080
        /*0860*/ 	.short	0x010a
        /*0862*/ 	.byte	0xff
	.zero		1


	//   ....[116]....
        /*0864*/ 	.word	0x0000a010
        /*0868*/ 	.word	0x00000000
        /*086c*/ 	.word	0x00000000
        /*0870*/ 	.short	0x010a
        /*0872*/ 	.byte	0xff
	.zero		1


	//   ....[117]....
        /*0874*/ 	.word	0x0000a070
        /*0878*/ 	.word	0x00000000
        /*087c*/ 	.word	0x00000000
        /*0880*/ 	.short	0x010a
        /*0882*/ 	.byte	0xff
	.zero		1


	//   ....[118]....
        /*0884*/ 	.word	0x0000a0c0
        /*0888*/ 	.word	0x00000000
        /*088c*/ 	.word	0x000000e0
        /*0890*/ 	.short	0x010a
        /*0892*/ 	.byte	0xff
	.zero		1


	//   ....[119]....
        /*0894*/ 	.word	0x0000a120
        /*0898*/ 	.word	0x00000000
        /*089c*/ 	.word	0x00000090
        /*08a0*/ 	.short	0x010a
        /*08a2*/ 	.byte	0xff
	.zero		1


	//   ....[120]....
        /*08a4*/ 	.word	0x0000a170
        /*08a8*/ 	.word	0x00000000
        /*08ac*/ 	.word	0x00000080
        /*08b0*/ 	.short	0x010a
        /*08b2*/ 	.byte	0xff
	.zero		1


	//   ....[121]....
        /*08b4*/ 	.word	0x0000a1d0
        /*08b8*/ 	.word	0x00000000
        /*08bc*/ 	.word	0x00000090
        /*08c0*/ 	.short	0x010a
        /*08c2*/ 	.byte	0xff
	.zero		1


	//   ....[122]....
        /*08c4*/ 	.word	0x0000a230
        /*08c8*/ 	.word	0x00000007
        /*08cc*/ 	.word	0x00000008
        /*08d0*/ 	.short	0x010a
        /*08d2*/ 	.byte	0xff
	.zero		1


	//   ....[123]....
        /*08d4*/ 	.word	0x0000a320
        /*08d8*/ 	.word	0x00000005
        /*08dc*/ 	.word	0x00000008
        /*08e0*/ 	.short	0x010a
        /*08e2*/ 	.byte	0xff
	.zero		1


	//   ....[124]....
        /*08e4*/ 	.word	0x0000a370
        /*08e8*/ 	.word	0x00000003
        /*08ec*/ 	.word	0x00000080
        /*08f0*/ 	.short	0x010a
        /*08f2*/ 	.byte	0xff
	.zero		1


	//   ....[125]....
        /*08f4*/ 	.word	0x0000a3e0
        /*08f8*/ 	.word	0x00000003
        /*08fc*/ 	.word	0x000000c0
        /*0900*/ 	.short	0x010a
        /*0902*/ 	.byte	0xff
	.zero		1


	//   ....[126]....
        /*0904*/ 	.word	0x0000a440
        /*0908*/ 	.word	0x00000003
        /*090c*/ 	.word	0x00000000
        /*0910*/ 	.short	0x010a
        /*0912*/ 	.byte	0xff
	.zero		1


	//   ....[127]....
        /*0914*/ 	.word	0x0000a4a0
        /*0918*/ 	.word	0x00000002
        /*091c*/ 	.word	0x00000000
        /*0920*/ 	.short	0x010a
        /*0922*/ 	.byte	0xff
	.zero		1


	//   ....[128]....
        /*0924*/ 	.word	0x0000a500
        /*0928*/ 	.word	0x00000002
        /*092c*/ 	.word	0x00000000
        /*0930*/ 	.short	0x010a
        /*0932*/ 	.byte	0xff
	.zero		1


	//   ....[129]....
        /*0934*/ 	.word	0x0000a560
        /*0938*/ 	.word	0x00000002
        /*093c*/ 	.word	0x00000000
        /*0940*/ 	.short	0x010a
        /*0942*/ 	.byte	0xff
	.zero		1


	//   ....[130]....
        /*0944*/ 	.word	0x0000a5c0
        /*0948*/ 	.word	0x00000002
        /*094c*/ 	.word	0x00000100
        /*0950*/ 	.short	0x010a
        /*0952*/ 	.byte	0xff
	.zero		1


	//   ....[131]....
        /*0954*/ 	.word	0x0000a610
        /*0958*/ 	.word	0x0000000c
        /*095c*/ 	.word	0x00000080
        /*0960*/ 	.short	0x010a
        /*0962*/ 	.byte	0xff
	.zero		1


	//   ....[132]....
        /*0964*/ 	.word	0x0000a670
        /*0968*/ 	.word	0x00000000
        /*096c*/ 	.word	0x00000078
        /*0970*/ 	.short	0x010a
        /*0972*/ 	.byte	0xff
	.zero		1


	//   ....[133]....
        /*0974*/ 	.word	0x0000a6d0
        /*0978*/ 	.word	0x00000000
        /*097c*/ 	.word	0x00000050
        /*0980*/ 	.short	0x010a
        /*0982*/ 	.byte	0xff
	.zero		1


	//   ....[134]....
        /*0984*/ 	.word	0x0000a730
        /*0988*/ 	.word	0x00000000
        /*098c*/ 	.word	0x00000058
        /*0990*/ 	.short	0x010a
        /*0992*/ 	.byte	0xff
	.zero		1


	//   ....[135]....
        /*0994*/ 	.word	0x0000a790
        /*0998*/ 	.word	0x00000000
        /*099c*/ 	.word	0x00000060
        /*09a0*/ 	.short	0x010a
        /*09a2*/ 	.byte	0xff
	.zero		1


	//   ....[136]....
        /*09a4*/ 	.word	0x0000a7f0
        /*09a8*/ 	.word	0x00000000
        /*09ac*/ 	.word	0x00000068
        /*09b0*/ 	.short	0x010a
        /*09b2*/ 	.byte	0xff
	.zero		1


	//   ....[137]....
        /*09b4*/ 	.word	0x0000a850
        /*09b8*/ 	.word	0x00000000
        /*09bc*/ 	.word	0x00000050
        /*09c0*/ 	.short	0x010a
        /*09c2*/ 	.byte	0xff
	.zero		1


	//   ....[138]....
        /*09c4*/ 	.word	0x0000a8b0
        /*09c8*/ 	.word	0x00000000
        /*09cc*/ 	.word	0x00000058
        /*09d0*/ 	.short	0x010a
        /*09d2*/ 	.byte	0xff
	.zero		1


	//   ....[139]....
        /*09d4*/ 	.word	0x0000a910
        /*09d8*/ 	.word	0x00000000
        /*09dc*/ 	.word	0x00000060
        /*09e0*/ 	.short	0x010a
        /*09e2*/ 	.byte	0xff
	.zero		1


	//   ....[140]....
        /*09e4*/ 	.word	0x0000a960
        /*09e8*/ 	.word	0x00000003
        /*09ec*/ 	.word	0x00000080
        /*09f0*/ 	.short	0x010a
        /*09f2*/ 	.byte	0xff
	.zero		1


	//   ....[141]....
        /*09f4*/ 	.word	0x0000a9c0
        /*09f8*/ 	.word	0x00000002
        /*09fc*/ 	.word	0x00000030
        /*0a00*/ 	.short	0x010a
        /*0a02*/ 	.byte	0xff
	.zero		1


	//   ....[142]....
        /*0a04*/ 	.word	0x0000aa10
        /*0a08*/ 	.word	0x0000004a
        /*0a0c*/ 	.word	0x000000a0
        /*0a10*/ 	.short	0x010a
        /*0a12*/ 	.byte	0xff
	.zero		1


	//   ....[143]....
        /*0a14*/ 	.word	0x0000aa60
        /*0a18*/ 	.word	0x00000002
        /*0a1c*/ 	.word	0x00000030
        /*0a20*/ 	.short	0x010a
        /*0a22*/ 	.byte	0xff
	.zero		1


	//   ....[144]....
        /*0a24*/ 	.word	0x0000aab0
        /*0a28*/ 	.word	0x00000000
        /*0a2c*/ 	.word	0x00000030
        /*0a30*/ 	.short	0x010a
        /*0a32*/ 	.byte	0xff
	.zero		1


	//   ....[145]....
        /*0a34*/ 	.word	0x0000ab00
        /*0a38*/ 	.word	0x00000000
        /*0a3c*/ 	.word	0x00000030
        /*0a40*/ 	.short	0x010a
        /*0a42*/ 	.byte	0xff
	.zero		1


	//----- nvinfo : EIATTR_NUM_MBARRIERS
	.align		4
.L_47:
        /*0a44*/ 	.byte	0x03, 0x38
        /*0a46*/ 	.short	0x0021


	//----- nvinfo : EIATTR_EXIT_INSTR_OFFSETS
	.align		4
        /*0a48*/ 	.byte	0x04, 0x1c
        /*0a4a*/ 	.short	(.L_49 - .L_48)


	//   ....[0]....
.L_48:
        /*0a4c*/ 	.word	0x00003220


	//   ....[1]....
        /*0a50*/ 	.word	0x00003740


	//   ....[2]....
        /*0a54*/ 	.word	0x000037a0


	//   ....[3]....
        /*0a58*/ 	.word	0x00005100


	//   ....[4]....
        /*0a5c*/ 	.word	0x00006450


	//   ....[5]....
        /*0a60*/ 	.word	0x00006490


	//   ....[6]....
        /*0a64*/ 	.word	0x00009d70


	//   ....[7]....
        /*0a68*/ 	.word	0x00009de0


	//   ....[8]....
        /*0a6c*/ 	.word	0x00009e10


	//   ....[9]....
        /*0a70*/ 	.word	0x00009e90


	//----- nvinfo : EIATTR_MAX_THREADS
	.align		4
.L_49:
        /*0a74*/ 	.byte	0x04, 0x05
        /*0a76*/ 	.short	(.L_51 - .L_50)
.L_50:
        /*0a78*/ 	.word	0x00000100
        /*0a7c*/ 	.word	0x00000001
        /*0a80*/ 	.word	0x00000001


	//----- nvinfo : EIATTR_CRS_STACK_SIZE
	.align		4
.L_51:
        /*0a84*/ 	.byte	0x04, 0x1e
        /*0a86*/ 	.short	(.L_53 - .L_52)
.L_52:
        /*0a88*/ 	.word	0x00000000


	//----- nvinfo : EIATTR_CBANK_PARAM_SIZE
	.align		4
.L_53:
        /*0a8c*/ 	.byte	0x03, 0x19
        /*0a8e*/ 	.short	0x0800


	//----- nvinfo : EIATTR_PARAM_CBANK
	.align		4
        /*0a90*/ 	.byte	0x04, 0x0a
        /*0a92*/ 	.short	(.L_55 - .L_54)
	.align		4
.L_54:
        /*0a94*/ 	.word	index@(.nv.constant0._ZN7cutlass13device_kernelINS_4gemm6kernel13GemmUniversalIN4cute5tupleIJiiiiEEENS1_10collective13CollectiveMmaINS1_35MainloopSm100TmaUmmaWarpSpecializedILi3ELi2ELi4ENS5_IJNS4_1CILi4EEENSA_ILi2EEENSA_ILi1EEEEEEEENS5_IJNSA_ILi128EEESG_SG_EEENS_10tfloat32_tENS5_IJlSD_lEEESI_SJ_NS4_8TiledMMAINS4_8MMA_AtomIJNS4_23SM100_MMA_TF32_2x1SM_SSISI_SI_fLi128ELi128ELNS4_4UMMA5MajorE0ELSO_0ELNSN_7ScaleInE0ELSP_0EEEEEENS4_6LayoutINS5_IJSD_SD_SD_EEENS5_IJNSA_ILi0EEESU_SU_EEEEENS5_IJNS4_10UnderscoreESX_SX_EEEEENS4_28SM100_TMA_2SM_LOAD_MULTICASTENS4_14ComposedLayoutINS4_7SwizzleILi3ELi4ELi3EEENS4_18smem_ptr_flag_bitsILi32EEENSS_INS5_IJNSA_ILi8EEENSA_ILi32EEEEEENS5_IJS17_SD_EEEEEEEvNS4_8identityES10_S1B_vS1C_EENS_8epilogue10collective18CollectiveEpilogueINS1E_23Sm100TmaWarpSpecializedILi4ELi2ELi16ELb1ELb0EEEJNS5_IJNSA_ILi64EEESG_SG_EEENS5_IJNSS_IS1J_SD_EENSS_INS5_IJNSA_ILi16EEESC_EEENS5_IJSD_S1J_EEEEEEEESI_SJ_SI_SJ_NS1E_6fusion15FusionCallbacksIS1I_NS1R_17LinearCombinationISI_fSI_fLNS_15FloatRoundStyleE2EEES1K_S1Q_JEEENS4_5SM1004TMEM4LOAD26SM100_TMEM_LOAD_32dp32b16xENS4_13SM90_TMA_LOADENS11_INS12_ILi2ELi4ELi3EEES15_NSS_INS5_IJS16_S1M_EEENS5_IJS1M_SD_EEEEEEENS4_39AutoVectorizingCopyWithAssumedAlignmentILi128EEENS4_14SM90_TMA_STOREES26_S28_S28_EEEvvEEEEvNT_6ParamsE)
        /*0a98*/ 	.short	0x0380
        /*0a9a*/ 	.short	0x0800


	//----- nvinfo : EIATTR_SW_WAR
	.align		4
.L_55:
        /*0a9c*/ 	.byte	0x04, 0x36
        /*0a9e*/ 	.short	(.L_57 - .L_56)
.L_56:
        /*0aa0*/ 	.word	0x00000008
.L_57:


//--------------------- .nv.callgraph             --------------------------
	.section	.nv.callgraph,"",@"SHT_CUDA_CALLGRAPH"
	.align	4
	.sectionentsize	8
	.align		4
        /*0000*/ 	.word	0x00000000
	.align		4
        /*0004*/ 	.word	0xffffffff
	.align		4
        /*0008*/ 	.word	index@(_ZN7cutlass13device_kernelINS_4gemm6kernel13GemmUniversalIN4cute5tupleIJiiiiEEENS1_10collective13CollectiveMmaINS1_35MainloopSm100TmaUmmaWarpSpecializedILi3ELi2ELi4ENS5_IJNS4_1CILi4EEENSA_ILi2EEENSA_ILi1EEEEEEEENS5_IJNSA_ILi128EEESG_SG_EEENS_10tfloat32_tENS5_IJlSD_lEEESI_SJ_NS4_8TiledMMAINS4_8MMA_AtomIJNS4_23SM100_MMA_TF32_2x1SM_SSISI_SI_fLi128ELi128ELNS4_4UMMA5MajorE0ELSO_0ELNSN_7ScaleInE0ELSP_0EEEEEENS4_6LayoutINS5_IJSD_SD_SD_EEENS5_IJNSA_ILi0EEESU_SU_EEEEENS5_IJNS4_10UnderscoreESX_SX_EEEEENS4_28SM100_TMA_2SM_LOAD_MULTICASTENS4_14ComposedLayoutINS4_7SwizzleILi3ELi4ELi3EEENS4_18smem_ptr_flag_bitsILi32EEENSS_INS5_IJNSA_ILi8EEENSA_ILi32EEEEEENS5_IJS17_SD_EEEEEEEvNS4_8identityES10_S1B_vS1C_EENS_8epilogue10collective18CollectiveEpilogueINS1E_23Sm100TmaWarpSpecializedILi4ELi2ELi16ELb1ELb0EEEJNS5_IJNSA_ILi64EEESG_SG_EEENS5_IJNSS_IS1J_SD_EENSS_INS5_IJNSA_ILi16EEESC_EEENS5_IJSD_S1J_EEEEEEEESI_SJ_SI_SJ_NS1E_6fusion15FusionCallbacksIS1I_NS1R_17LinearCombinationISI_fSI_fLNS_15FloatRoundStyleE2EEES1K_S1Q_JEEENS4_5SM1004TMEM4LOAD26SM100_TMEM_LOAD_32dp32b16xENS4_13SM90_TMA_LOADENS11_INS12_ILi2ELi4ELi3EEES15_NSS_INS5_IJS16_S1M_EEENS5_IJS1M_SD_EEEEEEENS4_39AutoVectorizingCopyWithAssumedAlignmentILi128EEENS4_14SM90_TMA_STOREES26_S28_S28_EEEvvEEEEvNT_6ParamsE)
	.align		4
        /*000c*/ 	.word	index@(__assertfail)
	.align		4
        /*0010*/ 	.word	0x00000000
	.align		4
        /*0014*/ 	.word	0xfffffffe
	.align		4
        /*0018*/ 	.word	0x00000000
	.align		4
        /*001c*/ 	.word	0xfffffffd
	.align		4
        /*0020*/ 	.word	0x00000000
	.align		4
        /*0024*/ 	.word	0xfffffffc


//--------------------- .nv.constant4             --------------------------
	.section	.nv.constant4,"a",@progbits
	.align	8
	.align		8
.nv.constant4:
        /*0000*/ 	.dword	__assertfail
	.align		8
        /*0008*/ 	.dword	__unnamed_1
	.align		8
        /*0010*/ 	.dword	__unnamed_2
	.align		8
        /*0018*/ 	.dword	_ZN40_INTERNAL_6efde6e0_4_k_cu_597c3f6e_351814cuda3std3__45__cpo5beginE
	.align		8
        /*0020*/ 	.dword	_ZN40_INTERNAL_6efde6e0_4_k_cu_597c3f6e_351814cuda3std3__45__cpo3endE
	.align		8
        /*0028*/ 	.dword	_ZN40_INTERNAL_6efde6e0_4_k_cu_597c3f6e_351814cuda3std3__45__cpo6cbeginE
	.align		8
        /*0030*/ 	.dword	_ZN40_INTERNAL_6efde6e0_4_k_cu_597c3f6e_351814cuda3std3__45__cpo4cendE
	.align		8
        /*0038*/ 	.dword	_ZN40_INTERNAL_6efde6e0_4_k_cu_597c3f6e_351814cuda3std3__442_GLOBAL__N__6efde6e0_4_k_cu_597c3f6e_351816ignoreE
	.align		8
        /*0040*/ 	.dword	_ZN40_INTERNAL_6efde6e0_4_k_cu_597c3f6e_351814cuda3std3__419piecewise_constructE
	.align		8
        /*0048*/ 	.dword	_ZN40_INTERNAL_6efde6e0_4_k_cu_597c3f6e_351814cuda3std3__48in_placeE
	.align		8
        /*0050*/ 	.dword	_ZN40_INTERNAL_6efde6e0_4_k_cu_597c3f6e_351814cuda3std6ranges3__45__cpo4swapE
	.align		8
        /*0058*/ 	.dword	_ZN40_INTERNAL_6efde6e0_4_k_cu_597c3f6e_351814cuda3std6ranges3__45__cpo9iter_moveE
	.align		8
        /*0060*/ 	.dword	_ZN40_INTERNAL_6efde6e0_4_k_cu_597c3f6e_351814cute7productE
	.align		8
        /*0068*/ 	.dword	_ZN40_INTERNAL_6efde6e0_4_k_cu_597c3f6e_351814cute1_E
	.align		8
        /*0070*/ 	.dword	$str$25
	.align		8
        /*0078*/ 	.dword	$str$26
	.align		8
        /*0080*/ 	.dword	$str$27
	.align		8
        /*0088*/ 	.dword	$str$28


//--------------------- .text._ZN7cutlass13device_kernelINS_4gemm6kernel13GemmUniversalIN4cute5tupleIJiiiiEEENS1_10collective13CollectiveMmaINS1_35MainloopSm100TmaUmmaWarpSpecializedILi3ELi2ELi4ENS5_IJNS4_1CILi4EEENSA_ILi2EEENSA_ILi1EEEEEEEENS5_IJNSA_ILi128EEESG_SG_EEENS_10tfloat32_tENS5_IJlSD_lEEESI_SJ_NS4_8TiledMMAINS4_8MMA_AtomIJNS4_23SM100_MMA_TF32_2x1SM_SSISI_SI_fLi128ELi128ELNS4_4UMMA5MajorE0ELSO_0ELNSN_7ScaleInE0ELSP_0EEEEEENS4_6LayoutINS5_IJSD_SD_SD_EEENS5_IJNSA_ILi0EEESU_SU_EEEEENS5_IJNS4_10UnderscoreESX_SX_EEEEENS4_28SM100_TMA_2SM_LOAD_MULTICASTENS4_14ComposedLayoutINS4_7SwizzleILi3ELi4ELi3EEENS4_18smem_ptr_flag_bitsILi32EEENSS_INS5_IJNSA_ILi8EEENSA_ILi32EEEEEENS5_IJS17_SD_EEEEEEEvNS4_8identityES10_S1B_vS1C_EENS_8epilogue10collective18CollectiveEpilogueINS1E_23Sm100TmaWarpSpecializedILi4ELi2ELi16ELb1ELb0EEEJNS5_IJNSA_ILi64EEESG_SG_EEENS5_IJNSS_IS1J_SD_EENSS_INS5_IJNSA_ILi16EEESC_EEENS5_IJSD_S1J_EEEEEEEESI_SJ_SI_SJ_NS1E_6fusion15FusionCallbacksIS1I_NS1R_17LinearCombinationISI_fSI_fLNS_15FloatRoundStyleE2EEES1K_S1Q_JEEENS4_5SM1004TMEM4LOAD26SM100_TMEM_LOAD_32dp32b16xENS4_13SM90_TMA_LOADENS11_INS12_ILi2ELi4ELi3EEES15_NSS_INS5_IJS16_S1M_EEENS5_IJS1M_SD_EEEEEEENS4_39AutoVectorizingCopyWithAssumedAlignmentILi128EEENS4_14SM90_TMA_STOREES26_S28_S28_EEEvvEEEEvNT_6ParamsE --------------------------
	.section	.text._ZN7cutlass13device_kernelINS_4gemm6kernel13GemmUniversalIN4cute5tupleIJiiiiEEENS1_10collective13CollectiveMmaINS1_35MainloopSm100TmaUmmaWarpSpecializedILi3ELi2ELi4ENS5_IJNS4_1CILi4EEENSA_ILi2EEENSA_ILi1EEEEEEEENS5_IJNSA_ILi128EEESG_SG_EEENS_10tfloat32_tENS5_IJlSD_lEEESI_SJ_NS4_8TiledMMAINS4_8MMA_AtomIJNS4_23SM100_MMA_TF32_2x1SM_SSISI_SI_fLi128ELi128ELNS4_4UMMA5MajorE0ELSO_0ELNSN_7ScaleInE0ELSP_0EEEEEENS4_6LayoutINS5_IJSD_SD_SD_EEENS5_IJNSA_ILi0EEESU_SU_EEEEENS5_IJNS4_10UnderscoreESX_SX_EEEEENS4_28SM100_TMA_2SM_LOAD_MULTICASTENS4_14ComposedLayoutINS4_7SwizzleILi3ELi4ELi3EEENS4_18smem_ptr_flag_bitsILi32EEENSS_INS5_IJNSA_ILi8EEENSA_ILi32EEEEEENS5_IJS17_SD_EEEEEEEvNS4_8identityES10_S1B_vS1C_EENS_8epilogue10collective18CollectiveEpilogueINS1E_23Sm100TmaWarpSpecializedILi4ELi2ELi16ELb1ELb0EEEJNS5_IJNSA_ILi64EEESG_SG_EEENS5_IJNSS_IS1J_SD_EENSS_INS5_IJNSA_ILi16EEESC_EEENS5_IJSD_S1J_EEEEEEEESI_SJ_SI_SJ_NS1E_6fusion15FusionCallbacksIS1I_NS1R_17LinearCombinationISI_fSI_fLNS_15FloatRoundStyleE2EEES1K_S1Q_JEEENS4_5SM1004TMEM4LOAD26SM100_TMEM_LOAD_32dp32b16xENS4_13SM90_TMA_LOADENS11_INS12_ILi2ELi4ELi3EEES15_NSS_INS5_IJS16_S1M_EEENS5_IJS1M_SD_EEEEEEENS4_39AutoVectorizingCopyWithAssumedAlignmentILi128EEENS4_14SM90_TMA_STOREES26_S28_S28_EEEvvEEEEvNT_6ParamsE,"ax",@progbits
	.align	128
.text._ZN7cutlass13device_kernelINS_4gemm6kernel13GemmUniversalIN4cute5tupleIJiiiiEEENS1_10collective13CollectiveMmaINS1_35MainloopSm100TmaUmmaWarpSpecializedILi3ELi2ELi4ENS5_IJNS4_1CILi4EEENSA_ILi2EEENSA_ILi1EEEEEEEENS5_IJNSA_ILi128EEESG_SG_EEENS_10tfloat32_tENS5_IJlSD_lEEESI_SJ_NS4_8TiledMMAINS4_8MMA_AtomIJNS4_23SM100_MMA_TF32_2x1SM_SSISI_SI_fLi128ELi128ELNS4_4UMMA5MajorE0ELSO_0ELNSN_7ScaleInE0ELSP_0EEEEEENS4_6LayoutINS5_IJSD_SD_SD_EEENS5_IJNSA_ILi0EEESU_SU_EEEEENS5_IJNS4_10UnderscoreESX_SX_EEEEENS4_28SM100_TMA_2SM_LOAD_MULTICASTENS4_14ComposedLayoutINS4_7SwizzleILi3ELi4ELi3EEENS4_18smem_ptr_flag_bitsILi32EEENSS_INS5_IJNSA_ILi8EEENSA_ILi32EEEEEENS5_IJS17_SD_EEEEEEEvNS4_8identityES10_S1B_vS1C_EENS_8epilogue10collective18CollectiveEpilogueINS1E_23Sm100TmaWarpSpecializedILi4ELi2ELi16ELb1ELb0EEEJNS5_IJNSA_ILi64EEESG_SG_EEENS5_IJNSS_IS1J_SD_EENSS_INS5_IJNSA_ILi16EEESC_EEENS5_IJSD_S1J_EEEEEEEESI_SJ_SI_SJ_NS1E_6fusion15FusionCallbacksIS1I_NS1R_17LinearCombinationISI_fSI_fLNS_15FloatRoundStyleE2EEES1K_S1Q_JEEENS4_5SM1004TMEM4LOAD26SM100_TMEM_LOAD_32dp32b16xENS4_13SM90_TMA_LOADENS11_INS12_ILi2ELi4ELi3EEES15_NSS_INS5_IJS16_S1M_EEENS5_IJS1M_SD_EEEEEEENS4_39AutoVectorizingCopyWithAssumedAlignmentILi128EEENS4_14SM90_TMA_STOREES26_S28_S28_EEEvvEEEEvNT_6ParamsE:
        .type           _ZN7cutlass13device_kernelINS_4gemm6kernel13GemmUniversalIN4cute5tupleIJiiiiEEENS1_10collective13CollectiveMmaINS1_35MainloopSm100TmaUmmaWarpSpecializedILi3ELi2ELi4ENS5_IJNS4_1CILi4EEENSA_ILi2EEENSA_ILi1EEEEEEEENS5_IJNSA_ILi128EEESG_SG_EEENS_10tfloat32_tENS5_IJlSD_lEEESI_SJ_NS4_8TiledMMAINS4_8MMA_AtomIJNS4_23SM100_MMA_TF32_2x1SM_SSISI_SI_fLi128ELi128ELNS4_4UMMA5MajorE0ELSO_0ELNSN_7ScaleInE0ELSP_0EEEEEENS4_6LayoutINS5_IJSD_SD_SD_EEENS5_IJNSA_ILi0EEESU_SU_EEEEENS5_IJNS4_10UnderscoreESX_SX_EEEEENS4_28SM100_TMA_2SM_LOAD_MULTICASTENS4_14ComposedLayoutINS4_7SwizzleILi3ELi4ELi3EEENS4_18smem_ptr_flag_bitsILi32EEENSS_INS5_IJNSA_ILi8EEENSA_ILi32EEEEEENS5_IJS17_SD_EEEEEEEvNS4_8identityES10_S1B_vS1C_EENS_8epilogue10collective18CollectiveEpilogueINS1E_23Sm100TmaWarpSpecializedILi4ELi2ELi16ELb1ELb0EEEJNS5_IJNSA_ILi64EEESG_SG_EEENS5_IJNSS_IS1J_SD_EENSS_INS5_IJNSA_ILi16EEESC_EEENS5_IJSD_S1J_EEEEEEEESI_SJ_SI_SJ_NS1E_6fusion15FusionCallbacksIS1I_NS1R_17LinearCombinationISI_fSI_fLNS_15FloatRoundStyleE2EEES1K_S1Q_JEEENS4_5SM1004TMEM4LOAD26SM100_TMEM_LOAD_32dp32b16xENS4_13SM90_TMA_LOADENS11_INS12_ILi2ELi4ELi3EEES15_NSS_INS5_IJS16_S1M_EEENS5_IJS1M_SD_EEEEEEENS4_39AutoVectorizingCopyWithAssumedAlignmentILi128EEENS4_14SM90_TMA_STOREES26_S28_S28_EEEvvEEEEvNT_6ParamsE,@function
        .size           _ZN7cutlass13device_kernelINS_4gemm6kernel13GemmUniversalIN4cute5tupleIJiiiiEEENS1_10collective13CollectiveMmaINS1_35MainloopSm100TmaUmmaWarpSpecializedILi3ELi2ELi4ENS5_IJNS4_1CILi4EEENSA_ILi2EEENSA_ILi1EEEEEEEENS5_IJNSA_ILi128EEESG_SG_EEENS_10tfloat32_tENS5_IJlSD_lEEESI_SJ_NS4_8TiledMMAINS4_8MMA_AtomIJNS4_23SM100_MMA_TF32_2x1SM_SSISI_SI_fLi128ELi128ELNS4_4UMMA5MajorE0ELSO_0ELNSN_7ScaleInE0ELSP_0EEEEEENS4_6LayoutINS5_IJSD_SD_SD_EEENS5_IJNSA_ILi0EEESU_SU_EEEEENS5_IJNS4_10UnderscoreESX_SX_EEEEENS4_28SM100_TMA_2SM_LOAD_MULTICASTENS4_14ComposedLayoutINS4_7SwizzleILi3ELi4ELi3EEENS4_18smem_ptr_flag_bitsILi32EEENSS_INS5_IJNSA_ILi8EEENSA_ILi32EEEEEENS5_IJS17_SD_EEEEEEEvNS4_8identityES10_S1B_vS1C_EENS_8epilogue10collective18CollectiveEpilogueINS1E_23Sm100TmaWarpSpecializedILi4ELi2ELi16ELb1ELb0EEEJNS5_IJNSA_ILi64EEESG_SG_EEENS5_IJNSS_IS1J_SD_EENSS_INS5_IJNSA_ILi16EEESC_EEENS5_IJSD_S1J_EEEEEEEESI_SJ_SI_SJ_NS1E_6fusion15FusionCallbacksIS1I_NS1R_17LinearCombinationISI_fSI_fLNS_15FloatRoundStyleE2EEES1K_S1Q_JEEENS4_5SM1004TMEM4LOAD26SM100_TMEM_LOAD_32dp32b16xENS4_13SM90_TMA_LOADENS11_INS12_ILi2ELi4ELi3EEES15_NSS_INS5_IJS16_S1M_EEENS5_IJS1M_SD_EEEEEEENS4_39AutoVectorizingCopyWithAssumedAlignmentILi128EEENS4_14SM90_TMA_STOREES26_S28_S28_EEEvvEEEEvNT_6ParamsE,(.L_x_198 - _ZN7cutlass13device_kernelINS_4gemm6kernel13GemmUniversalIN4cute5tupleIJiiiiEEENS1_10collective13CollectiveMmaINS1_35MainloopSm100TmaUmmaWarpSpecializedILi3ELi2ELi4ENS5_IJNS4_1CILi4EEENSA_ILi2EEENSA_ILi1EEEEEEEENS5_IJNSA_ILi128EEESG_SG_EEENS_10tfloat32_tENS5_IJlSD_lEEESI_SJ_NS4_8TiledMMAINS4_8MMA_AtomIJNS4_23SM100_MMA_TF32_2x1SM_SSISI_SI_fLi128ELi128ELNS4_4UMMA5MajorE0ELSO_0ELNSN_7ScaleInE0ELSP_0EEEEEENS4_6LayoutINS5_IJSD_SD_SD_EEENS5_IJNSA_ILi0EEESU_SU_EEEEENS5_IJNS4_10UnderscoreESX_SX_EEEEENS4_28SM100_TMA_2SM_LOAD_MULTICASTENS4_14ComposedLayoutINS4_7SwizzleILi3ELi4ELi3EEENS4_18smem_ptr_flag_bitsILi32EEENSS_INS5_IJNSA_ILi8EEENSA_ILi32EEEEEENS5_IJS17_SD_EEEEEEEvNS4_8identityES10_S1B_vS1C_EENS_8epilogue10collective18CollectiveEpilogueINS1E_23Sm100TmaWarpSpecializedILi4ELi2ELi16ELb1ELb0EEEJNS5_IJNSA_ILi64EEESG_SG_EEENS5_IJNSS_IS1J_SD_EENSS_INS5_IJNSA_ILi16EEESC_EEENS5_IJSD_S1J_EEEEEEEESI_SJ_SI_SJ_NS1E_6fusion15FusionCallbacksIS1I_NS1R_17LinearCombinationISI_fSI_fLNS_15FloatRoundStyleE2EEES1K_S1Q_JEEENS4_5SM1004TMEM4LOAD26SM100_TMEM_LOAD_32dp32b16xENS4_13SM90_TMA_LOADENS11_INS12_ILi2ELi4ELi3EEES15_NSS_INS5_IJS16_S1M_EEENS5_IJS1M_SD_EEEEEEENS4_39AutoVectorizingCopyWithAssumedAlignmentILi128EEENS4_14SM90_TMA_STOREES26_S28_S28_EEEvvEEEEvNT_6ParamsE)
        .other          _ZN7cutlass13device_kernelINS_4gemm6kernel13GemmUniversalIN4cute5tupleIJiiiiEEENS1_10collective13CollectiveMmaINS1_35MainloopSm100TmaUmmaWarpSpecializedILi3ELi2ELi4ENS5_IJNS4_1CILi4EEENSA_ILi2EEENSA_ILi1EEEEEEEENS5_IJNSA_ILi128EEESG_SG_EEENS_10tfloat32_tENS5_IJlSD_lEEESI_SJ_NS4_8TiledMMAINS4_8MMA_AtomIJNS4_23SM100_MMA_TF32_2x1SM_SSISI_SI_fLi128ELi128ELNS4_4UMMA5MajorE0ELSO_0ELNSN_7ScaleInE0ELSP_0EEEEEENS4_6LayoutINS5_IJSD_SD_SD_EEENS5_IJNSA_ILi0EEESU_SU_EEEEENS5_IJNS4_10UnderscoreESX_SX_EEEEENS4_28SM100_TMA_2SM_LOAD_MULTICASTENS4_14ComposedLayoutINS4_7SwizzleILi3ELi4ELi3EEENS4_18smem_ptr_flag_bitsILi32EEENSS_INS5_IJNSA_ILi8EEENSA_ILi32EEEEEENS5_IJS17_SD_EEEEEEEvNS4_8identityES10_S1B_vS1C_EENS_8epilogue10collective18CollectiveEpilogueINS1E_23Sm100TmaWarpSpecializedILi4ELi2ELi16ELb1ELb0EEEJNS5_IJNSA_ILi64EEESG_SG_EEENS5_IJNSS_IS1J_SD_EENSS_INS5_IJNSA_ILi16EEESC_EEENS5_IJSD_S1J_EEEEEEEESI_SJ_SI_SJ_NS1E_6fusion15FusionCallbacksIS1I_NS1R_17LinearCombinationISI_fSI_fLNS_15FloatRoundStyleE2EEES1K_S1Q_JEEENS4_5SM1004TMEM4LOAD26SM100_TMEM_LOAD_32dp32b16xENS4_13SM90_TMA_LOADENS11_INS12_ILi2ELi4ELi3EEES15_NSS_INS5_IJS16_S1M_EEENS5_IJS1M_SD_EEEEEEENS4_39AutoVectorizingCopyWithAssumedAlignmentILi128EEENS4_14SM90_TMA_STOREES26_S28_S28_EEEvvEEEEvNT_6ParamsE,@"STO_CUDA_ENTRY STV_DEFAULT"
_ZN7cutlass13device_kernelINS_4gemm6kernel13GemmUniversalIN4cute5tupleIJiiiiEEENS1_10collective13CollectiveMmaINS1_35MainloopSm100TmaUmmaWarpSpecializedILi3ELi2ELi4ENS5_IJNS4_1CILi4EEENSA_ILi2EEENSA_ILi1EEEEEEEENS5_IJNSA_ILi128EEESG_SG_EEENS_10tfloat32_tENS5_IJlSD_lEEESI_SJ_NS4_8TiledMMAINS4_8MMA_AtomIJNS4_23SM100_MMA_TF32_2x1SM_SSISI_SI_fLi128ELi128ELNS4_4UMMA5MajorE0ELSO_0ELNSN_7ScaleInE0ELSP_0EEEEEENS4_6LayoutINS5_IJSD_SD_SD_EEENS5_IJNSA_ILi0EEESU_SU_EEEEENS5_IJNS4_10UnderscoreESX_SX_EEEEENS4_28SM100_TMA_2SM_LOAD_MULTICASTENS4_14ComposedLayoutINS4_7SwizzleILi3ELi4ELi3EEENS4_18smem_ptr_flag_bitsILi32EEENSS_INS5_IJNSA_ILi8EEENSA_ILi32EEEEEENS5_IJS17_SD_EEEEEEEvNS4_8identityES10_S1B_vS1C_EENS_8epilogue10collective18CollectiveEpilogueINS1E_23Sm100TmaWarpSpecializedILi4ELi2ELi16ELb1ELb0EEEJNS5_IJNSA_ILi64EEESG_SG_EEENS5_IJNSS_IS1J_SD_EENSS_INS5_IJNSA_ILi16EEESC_EEENS5_IJSD_S1J_EEEEEEEESI_SJ_SI_SJ_NS1E_6fusion15FusionCallbacksIS1I_NS1R_17LinearCombinationISI_fSI_fLNS_15FloatRoundStyleE2EEES1K_S1Q_JEEENS4_5SM1004TMEM4LOAD26SM100_TMEM_LOAD_32dp32b16xENS4_13SM90_TMA_LOADENS11_INS12_ILi2ELi4ELi3EEES15_NSS_INS5_IJS16_S1M_EEENS5_IJS1M_SD_EEEEEEENS4_39AutoVectorizingCopyWithAssumedAlignmentILi128EEENS4_14SM90_TMA_STOREES26_S28_S28_EEEvvEEEEvNT_6ParamsE:
[----:B------:R-:W1:Y:S01]  /*0000*/  LDC R1, c[0x0][0x37c] ;  /* 0x0000df00ff017b82 */ /* 0x000e620000000800 */
[----:B------:R-:W2:Y:S01]  /*0010*/  S2R R71, SR_TID.X ;  /* 0x0000000000477919 */ /* 0x000ea20000002100 */
[----:B------:R-:W3:Y:S06]  /*0020*/  LDCU.64 UR8, c[0x0][0x890] ;  /* 0x00011200ff0877ac */ /* 0x000eec0008000a00 */
[----:B------:R-:W4:Y:S01]  /*0030*/  S2UR UR4, SR_CgaCtaId ;  /* 0x00000000000479c3 */ /* 0x000f220000008800 */
[----:B------:R-:W-:Y:S02]  /*0040*/  PRMT R56, RZ, 0x7610, R56 ;  /* 0x00007610ff387816 */ /* 0x000fe40000000038 */
[----:B------:R-:W-:-:S02]  /*0050*/  ELECT P0, URZ, PT ;  /* 0x0000000000ff782f */ /* 0x000fc40003800000 */
[----:B---3--:R-:W-:-:S04]  /*0060*/  ISETP.NE.U32.AND P1, PT, RZ, UR8, PT ;  /* 0x00000008ff007c0c */ /* 0x008fc8000bf25070 */
[----:B------:R-:W-:Y:S01]  /*0070*/  ISETP.NE.AND.EX P2, PT, RZ, UR9, PT, P1 ;  /* 0x00000009ff007c0c */ /* 0x000fe2000bf45310 */
[----:B----4-:R-:W-:Y:S01]  /*0080*/  IMAD.U32 R60, RZ, RZ, UR4 ;  /* 0x00000004ff3c7e24 */ /* 0x010fe2000f8e00ff */
[----:B------:R-:W-:Y:S02]  /*0090*/  ULOP3.LUT UR5, UR4, 0x1, URZ, 0xc0, !UPT ;  /* 0x0000000104057892 */ /* 0x000fe4000f8ec0ff */
[----:B------:R-:W-:Y:S01]  /*00a0*/  ULOP3.LUT UR4, UR4, 0x1, URZ, 0x3c, !UPT ;  /* 0x0000000104047892 */ /* 0x000fe2000f8e3cff */
[----:B--2---:R-:W-:-:S03]  /*00b0*/  SHF.R.U32.HI R57, RZ, 0x5, R71 ;  /* 0x00000005ff397819 */ /* 0x004fc60000011647 */
[----:B------:R-:W-:Y:S02]  /*00c0*/  IMAD.U32 R2, RZ, RZ, UR5 ;  /* 0x00000005ff027e24 */ /* 0x000fe4000f8e00ff */
[----:B------:R-:W2:Y:S02]  /*00d0*/  SHFL.IDX PT, R0, R57, RZ, 0x1f ;  /* 0x00001fff39007589 */ /* 0x000ea400000e0000 */
[----:B--2---:R-:W-:Y:S01]  /*00e0*/  R2UR UR22, R0 ;  /* 0x00000000001672ca */ /* 0x004fe200000e0000 */
[----:B------:R-:W-:Y:S01]  /*00f0*/  IMAD.U32 R0, RZ, RZ, UR4 ;  /* 0x00000004ff007e24 */ /* 0x000fe2000f8e00ff */
[----:B-1----:R-:W-:-:S13]  /*0100*/  @P2 BRA `(.L_x_0) ;  /* 0x0000000000302947 */ /* 0x002fda0003800000 */
[----:B------:R-:W1:Y:S02]  /*0110*/  LDCU.64 UR4, c[0x0][0x888] ;  /* 0x00011100ff0477ac */ /* 0x000e640008000a00 */
[----:B-1----:R-:W-:-:S04]  /*0120*/  UISETP.NE.U32.AND UP0, UPT, UR4, URZ, UPT ;  /* 0x000000ff0400728c */ /* 0x002fc8000bf05070 */
[----:B------:R-:W-:-:S09]  /*0130*/  UISETP.NE.AND.EX UP0, UPT, UR5, URZ, UPT, UP0 ;  /* 0x000000ff0500728c */ /* 0x000fd2000bf05300 */
[----:B------:R-:W-:Y:S05]  /*0140*/  BRA.U !UP0, `(.L_x_1) ;  /* 0x0000000108147547 */ /* 0x000fea000b800000 */
[----:B------:R-:W1:Y:S01]  /*0150*/  LDC.64 R26, c[0x0][0x888] ;  /* 0x00022200ff1a7b82 */ /* 0x000e620000000a00 */
[----:B------:R-:W1:Y:S02]  /*0160*/  LDCU.64 UR4, c[0x0][0x358] ;  /* 0x00006b00ff0477ac */ /* 0x000e640008000a00 */
[----:B-1----:R1:W5:Y:S01]  /*0170*/  LDG.E R26, desc[UR4][R26.64] ;  /* 0x000000041a1a7981 */ /* 0x002362000c1e1900 */
[----:B------:R-:W-:Y:S01]  /*0180*/  HFMA2 R56, -RZ, RZ, 0, 5.9604644775390625e-08 ;  /* 0x00000001ff387431 */ /* 0x000fe200000001ff */
[----:B------:R-:W-:Y:S05]  /*0190*/  BRA `(.L_x_0) ;  /* 0x00000000000c7947 */ /* 0x000fea0003800000 */
.L_x_1:
[----:B------:R-:W1:Y:S01]  /*01a0*/  LDCU UR4, c[0x0][0x880] ;  /* 0x00011000ff0477ac */ /* 0x000e620008000800 */
[----:B------:R-:W-:Y:S01]  /*01b0*/  HFMA2 R56, -RZ, RZ, 0, 5.9604644775390625e-08 ;  /* 0x00000001ff387431 */ /* 0x000fe200000001ff */
[----:B-1----:R-:W-:-:S07]  /*01c0*/  MOV R26, UR4 ;  /* 0x00000004001a7c02 */ /* 0x002fce0008000f00 */
.L_x_0:
[----:B------:R-:W2:Y:S02]  /*01d0*/  LDCU.64 UR4, c[0x0][0x8b0] ;  /* 0x00011600ff0477ac */ /* 0x000ea40008000a00 */
[----:B--2---:R-:W-:-:S04]  /*01e0*/  UISETP.NE.U32.AND UP0, UPT, UR4, URZ, UPT ;  /* 0x000000ff0400728c */ /* 0x004fc8000bf05070 */
[----:B------:R-:W-:-:S09]  /*01f0*/  UISETP.NE.AND.EX UP0, UPT, UR5, URZ, UPT, UP0 ;  /* 0x000000ff0500728c */ /* 0x000fd2000bf05300 */
[----:B------:R-:W-:Y:S05]  /*0200*/  BRA.U UP0, `(.L_x_2) ;  /* 0x0000000100287547 */ /* 0x000fea000b800000 */
[----:B------:R-:W2:Y:S02]  /*0210*/  LDCU.64 UR4, c[0x0][0x8a8] ;  /* 0x00011500ff0477ac */ /* 0x000ea40008000a00 */
[----:B--2---:R-:W-:-:S04]  /*0220*/  UISETP.NE.U32.AND UP0, UPT, UR4, URZ, UPT ;  /* 0x000000ff0400728c */ /* 0x004fc8000bf05070 */
[----:B------:R-:W-:-:S09]  /*0230*/  UISETP.NE.AND.EX UP0, UPT, UR5, URZ, UPT, UP0 ;  /* 0x000000ff0500728c */ /* 0x000fd2000bf05300 */
[----:B------:R-:W-:Y:S05]  /*0240*/  BRA.U !UP0, `(.L_x_3) ;  /* 0x0000000108107547 */ /* 0x000fea000b800000 */
[----:B------:R-:W2:Y:S01]  /*0250*/  LDC.64 R24, c[0x0][0x8a8] ;  /* 0x00022a00ff187b82 */ /* 0x000ea20000000a00 */
[----:B------:R-:W2:Y:S02]  /*0260*/  LDCU.64 UR4, c[0x0][0x358] ;  /* 0x00006b00ff0477ac */ /* 0x000ea40008000a00 */
[----:B--2---:R2:W5:Y:S01]  /*0270*/  LDG.E R24, desc[UR4][R24.64] ;  /* 0x0000000418187981 */ /* 0x004562000c1e1900 */
[----:B------:R-:W-:Y:S05]  /*0280*/  BRA `(.L_x_2) ;  /* 0x0000000000087947 */ /* 0x000fea0003800000 */
.L_x_3:
[----:B------:R-:W2:Y:S02]  /*0290*/  LDCU UR4, c[0x0][0x8a0] ;  /* 0x00011400ff0477ac */ /* 0x000ea40008000800 */
[----:B--2---:R-:W-:Y:S02]  /*02a0*/  MOV R24, UR4 ;  /* 0x0000000400187c02 */ /* 0x004fe40008000f00 */
.L_x_2:
[----:B------:R-:W-:Y:S01]  /*02b0*/  IMAD.U32 R3, RZ, RZ, UR22 ;  /* 0x00000016ff037e24 */ /* 0x000fe2000f8e00ff */
[----:B------:R-:W-:Y:S04]  /*02c0*/  BSSY.RECONVERGENT B0, `(.L_x_4) ;  /* 0x000000c000007945 */ /* 0x000fe80003800200 */
[C---:B------:R-:W-:Y:S02]  /*02d0*/  ISETP.NE.OR P3, PT, R3.reuse, 0x1, !P0 ;  /* 0x000000010300780c */ /* 0x040fe40004765670 */
[----:B------:R-:W-:-:S11]  /*02e0*/  ISETP.NE.OR P2, PT, R3, 0x3, !P0 ;  /* 0x000000030300780c */ /* 0x000fd60004745670 */
[----:B------:R-:W-:Y:S05]  /*02f0*/  @P3 BRA `(.L_x_5) ;  /* 0x0000000000203947 */ /* 0x000fea0003800000 */
[----:B------:R-:W3:Y:S02]  /*0300*/  LDCU.64 UR4, c[0x0][0x348] ;  /* 0x00006900ff0477ac */ /* 0x000ee40008000a00 */
[----:B---3--:R-:W-:Y:S02]  /*0310*/  UIADD3 UR6, UP1, UPT, UR4, 0x80, URZ ;  /* 0x0000008004067890 */ /* 0x008fe4000ff3e0ff */
[----:B------:R-:W-:Y:S02]  /*0320*/  UIADD3 UR4, UP0, UPT, UR4, 0x180, URZ ;  /* 0x0000018004047890 */ /* 0x000fe4000ff1e0ff */
[----:B------:R-:W-:Y:S02]  /*0330*/  UIADD3.X UR7, UPT, UPT, URZ, UR5, URZ, UP1, !UPT ;  /* 0x00000005ff077290 */ /* 0x000fe40008ffe4ff */
[----:B------:R-:W-:-:S07]  /*0340*/  UIADD3.X UR5, UPT, UPT, URZ, UR5, URZ, UP0, !UPT ;  /* 0x00000005ff057290 */ /* 0x000fce00087fe4ff */
[----:B------:R3:W-:Y:S02]  /*0350*/  UTMACCTL.PF [UR6] ;  /* 0x00000000060079b9 */ /* 0x0007e40008040000 */
[----:B------:R3:W-:Y:S02]  /*0360*/  UTMACCTL.PF [UR4] ;  /* 0x00000000040079b9 */ /* 0x0007e40008040000 */
[----:B---3--:R-:W-:Y:S01]  /*0370*/  NOP ;  /* 0x0000000000007918 */ /* 0x008fe20000000000 */
.L_x_5:
[----:B------:R-:W-:Y:S05]  /*0380*/  BSYNC.RECONVERGENT B0 ;  /* 0x0000000000007941 */ /* 0x000fea0003800200 */
.L_x_4:
[----:B------:R-:W-:Y:S04]  /*0390*/  BSSY.RECONVERGENT B0, `(.L_x_6) ;  /* 0x000000a000007945 */ /* 0x000fe80003800200 */
        /* <DEDUP_REMOVED lines=9> */
.L_x_7:
[----:B------:R-:W-:Y:S05]  /*0430*/  BSYNC.RECONVERGENT B0 ;  /* 0x0000000000007941 */ /* 0x000fea0003800200 */
.L_x_6:
[----:B------:R-:W3:Y:S01]  /*0440*/  LDCU.64 UR4, c[0x0][0x888] ;  /* 0x00011100ff0477ac */ /* 0x000ee20008000a00 */
[----:B------:R-:W-:Y:S01]  /*0450*/  ISETP.NE.AND.EX P1, PT, RZ, UR9, PT, P1 ;  /* 0x00000009ff007c0c */ /* 0x000fe2000bf25310 */
[----:B------:R-:W-:Y:S01]  /*0460*/  UPLOP3.LUT UP5, UPT, UPT, UPT, UPT, 0x80, 0x8 ;  /* 0x000000000008789c */ /* 0x000fe20003faf070 */
[----:B---3--:R-:W-:-:S04]  /*0470*/  ISETP.NE.U32.AND P2, PT, RZ, UR4, PT ;  /* 0x00000004ff007c0c */ /* 0x008fc8000bf45070 */
[----:B------:R-:W-:-:S13]  /*0480*/  ISETP.NE.AND.EX P2, PT, RZ, UR5, PT, P2 ;  /* 0x00000005ff007c0c */ /* 0x000fda000bf45320 */
[----:B------:R-:W-:Y:S05]  /*0490*/  @P2 BRA P1, `(.L_x_8) ;  /* 0x0000000000282947 */ /* 0x000fea0000800000 */
[----:B------:R-:W-:Y:S01]  /*04a0*/  UISETP.NE.U32.AND UP0, UPT, UR8, URZ, UPT ;  /* 0x000000ff0800728c */ /* 0x000fe2000bf05070 */
[----:B-----5:R-:W-:Y:S01]  /*04b0*/  FSETP.NEU.AND P1, PT, R26, RZ, PT ;  /* 0x000000ff1a00720b */ /* 0x020fe20003f2d000 */
[----:B------:R-:W-:Y:S02]  /*04c0*/  UISETP.NE.U32.AND UP2, UPT, UR4, URZ, UPT ;  /* 0x000000ff0400728c */ /* 0x000fe4000bf45070 */
[----:B------:R-:W-:Y:S02]  /*04d0*/  UISETP.NE.AND.EX UP1, UPT, UR9, URZ, UPT, UP0 ;  /* 0x000000ff0900728c */ /* 0x000fe4000bf25300 */
[----:B------:R-:W-:-:S04]  /*04e0*/  UISETP.NE.AND.EX UP0, UPT, UR5, URZ, UPT, UP2 ;  /* 0x000000ff0500728c */ /* 0x000fc8000bf05320 */
[----:B------:R-:W-:-:S04]  /*04f0*/  USEL UR4, URZ, 0xffffffff, UP0 ;  /* 0xffffffffff047887 */ /* 0x000fc80008000000 */
[----:B------:R-:W-:Y:S01]  /*0500*/  VOTEU.ANY UP0, P1 ;  /* 0x0000000000ff7886 */ /* 0x000fe20000800100 */
[----:B------:R-:W-:-:S04]  /*0510*/  @!UP1 USEL UR4, URZ, 0xffffffff, UP0 ;  /* 0xffffffffff049887 */ /* 0x000fc80008000000 */
[----:B------:R-:W-:-:S04]  /*0520*/  ULOP3.LUT UR4, UR4, 0x1, URZ, 0xc0, !UPT ;  /* 0x0000000104047892 */ /* 0x000fc8000f8ec0ff */
[----:B------:R-:W-:-:S11]  /*0530*/  UISETP.NE.U32.AND UP5, UPT, UR4, 0x1, UPT ;  /* 0x000000010400788c */ /* 0x000fd6000bfa5070 */
.L_x_8:
[----:B------:R-:W3:Y:S01]  /*0540*/  SHFL.IDX PT, R3, R57, RZ, 0x1f ;  /* 0x00001fff39037589 */ /* 0x000ee200000e0000 */
[----:B------:R-:W-:Y:S01]  /*0550*/  R2UR UR4, R2 ;  /* 0x00000000020472ca */ /* 0x000fe200000e0000 */
[----:B------:R-:W-:-:S04]  /*0560*/  UISETP.NE.AND UP0, UPT, UR22, 0x2, UPT ;  /* 0x000000021600788c */ /* 0x000fc8000bf05270 */
[----:B------:R-:W-:-:S08]  /*0570*/  USEL UR46, URZ, 0x1, UP0 ;  /* 0x00000001ff2e7887 */ /* 0x000fd00008000000 */
[----:B------:R-:W-:-:S06]  /*0580*/  UISETP.EQ.AND UP1, UPT, UR4, URZ, !UP0 ;  /* 0x000000ff0400728c */ /* 0x000fcc000c722270 */
[----:B------:R-:W-:Y:S02]  /*0590*/  PLOP3.LUT P4, PT, P0, PT, UP1, 0x80, 0x8 ;  /* 0x000000000008781c */ /* 0x000fe4000078f018 */
[----:B---3--:R-:W-:-:S13]  /*05a0*/  ISETP.NE.AND P1, PT, R3, RZ, PT ;  /* 0x000000ff0300720c */ /* 0x008fda0003f25270 */
[----:B------:R-:W-:Y:S05]  /*05b0*/  @P1 BRA `(.L_x_9) ;  /* 0x0000000000501947 */ /* 0x000fea0003800000 */
[----:B------:R-:W-:Y:S01]  /*05c0*/  R2UR UR5, R60 ;  /* 0x000000003c0572ca */ /* 0x000fe200000e0000 */
[----:B------:R-:W-:Y:S01]  /*05d0*/  UMOV UR4, 0x400 ;  /* 0x0000040000047882 */ /* 0x000fe20000000000 */
[----:B------:R-:W-:Y:S01]  /*05e0*/  UMOV UR8, 0x1 ;  /* 0x0000000100087882 */ /* 0x000fe20000000000 */
[----:B------:R-:W-:Y:S01]  /*05f0*/  UMOV UR6, 0x3 ;  /* 0x0000000300067882 */ /* 0x000fe20000000000 */
[----:B------:R-:W-:-:S04]  /*0600*/  UIADD3 UR8, UPT, UPT, -UR8, 0x100000, URZ ;  /* 0x0010000008087890 */ /* 0x000fc8000fffe1ff */
[----:B------:R-:W-:Y:S02]  /*0610*/  USHF.L.U32 UR9, UR8, 0xb, URZ ;  /* 0x0000000b08097899 */ /* 0x000fe400080006ff */
[----:B------:R-:W-:Y:S02]  /*0620*/  USHF.L.U32 UR8, UR8, 0x1, URZ ;  /* 0x0000000108087899 */ /* 0x000fe400080006ff */
[----:B------:R-:W-:-:S04]  /*0630*/  UIADD3 UR6, UPT, UPT, -UR6, 0x100000, URZ ;  /* 0x0010000006067890 */ /* 0x000fc8000fffe1ff */
[----:B------:R-:W-:Y:S02]  /*0640*/  USHF.L.U32 UR7, UR6, 0xb, URZ ;  /* 0x0000000b06077899 */ /* 0x000fe400080006ff */
[----:B------:R-:W-:Y:S01]  /*0650*/  USHF.L.U32 UR6, UR6, 0x1, URZ ;  /* 0x0000000106067899 */ /* 0x000fe200080006ff */
[----:B------:R-:W-:Y:S01]  /*0660*/  ELECT P1, URZ, PT ;  /* 0x0000000000ff782f */ /* 0x000fe20003820000 */
[----:B------:R-:W-:Y:S01]  /*0670*/  ULEA UR4, UR5, UR4, 0x18 ;  /* 0x0000000405047291 */ /* 0x000fe2000f8ec0ff */
[----:B------:R-:W3:Y:S11]  /*0680*/  FENCE.VIEW.ASYNC.S ;  /* 0x00000000000073c6 */ /* 0x000ef60000000000 */
[----:B---3--:R3:W4:Y:S01]  /*0690*/  SYNCS.EXCH.64 URZ, [UR4], UR8 ;  /* 0x0000000804ff75b2 */ /* 0x0087220008000100 */
[----:B------:R3:W1:Y:S01]  /*06a0*/  SYNCS.EXCH.64 URZ, [UR4+0x18], UR6 ;  /* 0x0000180604ff75b2 */ /* 0x0006620008000100 */
[----:B------:R3:W1:Y:S01]  /*06b0*/  SYNCS.EXCH.64 URZ, [UR4+0x8], UR8 ;  /* 0x0000080804ff75b2 */ /* 0x0006620008000100 */
[----:B------:R3:W1:Y:S01]  /*06c0*/  SYNCS.EXCH.64 URZ, [UR4+0x20], UR6 ;  /* 0x0000200604ff75b2 */ /* 0x0006620008000100 */
[----:B------:R3:W1:Y:S01]  /*06d0*/  SYNCS.EXCH.64 URZ, [UR4+0x10], UR8 ;  /* 0x0000100804ff75b2 */ /* 0x0006620008000100 */
[----:B------:R3:W1:Y:S01]  /*06e0*/  SYNCS.EXCH.64 URZ, [UR4+0x28], UR6 ;  /* 0x0000280604ff75b2 */ /* 0x0006620008000100 */
[----:B------:R-:W-:Y:S01]  /*06f0*/  NOP ;  /* 0x0000000000007918 */ /* 0x000fe20000000000 */
.L_x_9:
[----:B------:R-:W2:Y:S01]  /*0700*/  SHFL.IDX PT, R3, R57, RZ, 0x1f ;  /* 0x00001fff39037589 */ /* 0x000ea200000e0000 */
[----:B------:R-:W-:Y:S01]  /*0710*/  NOP ;  /* 0x0000000000007918 */ /* 0x000fe20000000000 */
[----:B--2---:R-:W-:-:S13]  /*0720*/  ISETP.NE.AND P1, PT, R3, 0x1, PT ;  /* 0x000000010300780c */ /* 0x004fda0003f25270 */
[----:B------:R-:W-:Y:S05]  /*0730*/  @P1 BRA `(.L_x_10) ;  /* 0x0000000000581947 */ /* 0x000fea0003800000 */
[----:B------:R-:W-:Y:S01]  /*0740*/  R2UR UR5, R60 ;  /* 0x000000003c0572ca */ /* 0x000fe200000e0000 */
[----:B---3--:R-:W-:Y:S01]  /*0750*/  UMOV UR4, 0x400 ;  /* 0x0000040000047882 */ /* 0x008fe20000000000 */
        /* <DEDUP_REMOVED lines=10> */
[----:B------:R-:W2:Y:S11]  /*0800*/  FENCE.VIEW.ASYNC.S ;  /* 0x00000000000073c6 */ /* 0x000eb60000000000 */
[----:B--2---:R2:W3:Y:S01]  /*0810*/  SYNCS.EXCH.64 URZ, [UR4+0x30], UR8 ;  /* 0x0000300804ff75b2 */ /* 0x0044e20008000100 */
[----:B------:R2:W1:Y:S01]  /*0820*/  SYNCS.EXCH.64 URZ, [UR4+0x50], UR6 ;  /* 0x0000500604ff75b2 */ /* 0x0004620008000100 */
[----:B------:R2:W1:Y:S01]  /*0830*/  SYNCS.EXCH.64 URZ, [UR4+0x38], UR8 ;  /* 0x0000380804ff75b2 */ /* 0x0004620008000100 */
[----:B------:R2:W1:Y:S01]  /*0840*/  SYNCS.EXCH.64 URZ, [UR4+0x58], UR6 ;  /* 0x0000580604ff75b2 */ /* 0x0004620008000100 */
[----:B------:R2:W1:Y:S01]  /*0850*/  SYNCS.EXCH.64 URZ, [UR4+0x40], UR8 ;  /* 0x0000400804ff75b2 */ /* 0x0004620008000100 */
[----:B------:R2:W1:Y:S01]  /*0860*/  SYNCS.EXCH.64 URZ, [UR4+0x60], UR6 ;  /* 0x0000600604ff75b2 */ /* 0x0004620008000100 */
[----:B------:R2:W1:Y:S01]  /*0870*/  SYNCS.EXCH.64 URZ, [UR4+0x48], UR8 ;  /* 0x0000480804ff75b2 */ /* 0x0004620008000100 */
[----:B------:R2:W1:Y:S01]  /*0880*/  SYNCS.EXCH.64 URZ, [UR4+0x68], UR6 ;  /* 0x0000680604ff75b2 */ /* 0x0004620008000100 */
[----:B------:R-:W-:Y:S01]  /*0890*/  NOP ;  /* 0x0000000000007918 */ /* 0x000fe20000000000 */
.L_x_10:
[----:B------:R-:W4:Y:S01]  /*08a0*/  SHFL.IDX PT, R3, R57, RZ, 0x1f ;  /* 0x00001fff39037589 */ /* 0x000f2200000e0000 */
[----:B------:R-:W-:Y:S01]  /*08b0*/  NOP ;  /* 0x0000000000007918 */ /* 0x000fe20000000000 */
[----:B----4-:R-:W-:-:S13]  /*08c0*/  ISETP.NE.AND P1, PT, R3, 0x3, PT ;  /* 0x000000030300780c */ /* 0x010fda0003f25270 */
[----:B------:R-:W-:Y:S05]  /*08d0*/  @P1 BRA `(.L_x_11) ;  /* 0x0000000000301947 */ /* 0x000fea0003800000 */
[----:B------:R-:W-:Y:S01]  /*08e0*/  R2UR UR5, R60 ;  /* 0x000000003c0572ca */ /* 0x000fe200000e0000 */
[----:B--23--:R-:W-:Y:S01]  /*08f0*/  UMOV UR6, 0x400 ;  /* 0x0000040000067882 */ /* 0x00cfe20000000000 */
[----:B------:R-:W-:Y:S01]  /*0900*/  UMOV UR4, 0x20 ;  /* 0x0000002000047882 */ /* 0x000fe20000000000 */
[----:B------:R-:W-:-:S10]  /*0910*/  ELECT P1, URZ, PT ;  /* 0x0000000000ff782f */ /* 0x000fd40003820000 */
[----:B------:R-:W-:Y:S02]  /*0920*/  ULEA UR6, UR5, UR6, 0x18 ;  /* 0x0000000605067291 */ /* 0x000fe4000f8ec0ff */
[----:B------:R-:W-:-:S04]  /*0930*/  UIADD3 UR4, UPT, UPT, -UR4, 0x100000, URZ ;  /* 0x0010000004047890 */ /* 0x000fc8000fffe1ff */
[----:B------:R-:W-:Y:S02]  /*0940*/  USHF.L.U32 UR5, UR4, 0xb, URZ ;  /* 0x0000000b04057899 */ /* 0x000fe400080006ff */
[----:B------:R-:W-:Y:S01]  /*0950*/  USHF.L.U32 UR4, UR4, 0x1, URZ ;  /* 0x0000000104047899 */ /* 0x000fe200080006ff */
[----:B------:R-:W2:Y:S11]  /*0960*/  FENCE.VIEW.ASYNC.S ;  /* 0x00000000000073c6 */ /* 0x000eb60000000000 */
[----:B--2---:R4:W2:Y:S01]  /*0970*/  SYNCS.EXCH.64 URZ, [UR6+0x70], UR4 ;  /* 0x0000700406ff75b2 */ /* 0x0048a20008000100 */
[----:B------:R4:W3:Y:S02]  /*0980*/  SYNCS.EXCH.64 URZ, [UR6+0x78], UR4 ;  /* 0x0000780406ff75b2 */ /* 0x0008e40008000100 */
[----:B----4-:R-:W-:Y:S01]  /*0990*/  NOP ;  /* 0x0000000000007918 */ /* 0x010fe20000000000 */
.L_x_11:
[----:B------:R-:W4:Y:S01]  /*09a0*/  SHFL.IDX PT, R3, R57, RZ, 0x1f ;  /* 0x00001fff39037589 */ /* 0x000f2200000e0000 */
[----:B------:R-:W-:Y:S01]  /*09b0*/  NOP ;  /* 0x0000000000007918 */ /* 0x000fe20000000000 */
[----:B----4-:R-:W-:-:S13]  /*09c0*/  ISETP.NE.AND P1, PT, R3, 0x4, PT ;  /* 0x000000040300780c */ /* 0x010fda0003f25270 */
[----:B------:R-:W-:Y:S05]  /*09d0*/  @P1 BRA `(.L_x_12) ;  /* 0x00000000004c1947 */ /* 0x000fea0003800000 */
[----:B------:R-:W-:Y:S01]  /*09e0*/  R2UR UR5, R60 ;  /* 0x000000003c0572ca */ /* 0x000fe200000e0000 */
[----:B--23--:R-:W-:Y:S01]  /*09f0*/  UMOV UR4, 0x720 ;  /* 0x0000072000047882 */ /* 0x00cfe20000000000 */
[----:B------:R-:W-:Y:S01]  /*0a00*/  UMOV UR6, 0x400 ;  /* 0x0000040000067882 */ /* 0x000fe20000000000 */
[----:B------:R-:W-:Y:S01]  /*0a10*/  USEL UR4, UR4, 0x620, UP5 ;  /* 0x0000062004047887 */ /* 0x000fe2000a800000 */
[----:B------:R-:W-:Y:S01]  /*0a20*/  UMOV UR8, 0x1 ;  /* 0x0000000100087882 */ /* 0x000fe20000000000 */
[----:B------:R-:W-:Y:S01]  /*0a30*/  ELECT P1, URZ, PT ;  /* 0x0000000000ff782f */ /* 0x000fe20003820000 */
[----:B------:R-:W-:-:S04]  /*0a40*/  UIADD3 UR8, UPT, UPT, -UR8, 0x100000, URZ ;  /* 0x0010000008087890 */ /* 0x000fc8000fffe1ff */
[----:B------:R-:W-:Y:S02]  /*0a50*/  USHF.L.U32 UR9, UR8, 0xb, URZ ;  /* 0x0000000b08097899 */ /* 0x000fe400080006ff */
[----:B------:R-:W-:Y:S02]  /*0a60*/  USHF.L.U32 UR8, UR8, 0x1, URZ ;  /* 0x0000000108087899 */ /* 0x000fe400080006ff */
[----:B------:R-:W-:Y:S02]  /*0a70*/  ULEA UR6, UR5, UR6, 0x18 ;  /* 0x0000000605067291 */ /* 0x000fe4000f8ec0ff */
[----:B------:R-:W-:-:S04]  /*0a80*/  UIADD3 UR4, UPT, UPT, -UR4, 0x100000, URZ ;  /* 0x0010000004047890 */ /* 0x000fc8000fffe1ff */
[----:B------:R-:W-:Y:S02]  /*0a90*/  USHF.L.U32 UR5, UR4, 0xb, URZ ;  /* 0x0000000b04057899 */ /* 0x000fe400080006ff */
[----:B------:R-:W-:Y:S01]  /*0aa0*/  USHF.L.U32 UR4, UR4, 0x1, URZ ;  /* 0x0000000104047899 */ /* 0x000fe200080006ff */
[----:B------:R-:W2:Y:S03]  /*0ab0*/  FENCE.VIEW.ASYNC.S ;  /* 0x00000000000073c6 */ /* 0x000ea60000000000 */
[----:B--2---:R4:W2:Y:S08]  /*0ac0*/  SYNCS.EXCH.64 URZ, [UR6+0x80], UR8 ;  /* 0x0000800806ff75b2 */ /* 0x0048b00008000100 */
[----:B------:R4:W3:Y:S01]  /*0ad0*/  SYNCS.EXCH.64 URZ, [UR6+0x90], UR4 ;  /* 0x0000900406ff75b2 */ /* 0x0008e20008000100 */
[----:B------:R4:W1:Y:S01]  /*0ae0*/  SYNCS.EXCH.64 URZ, [UR6+0x88], UR8 ;  /* 0x0000880806ff75b2 */ /* 0x0008620008000100 */
[----:B------:R4:W1:Y:S02]  /*0af0*/  SYNCS.EXCH.64 URZ, [UR6+0x98], UR4 ;  /* 0x0000980406ff75b2 */ /* 0x0008640008000100 */
[----:B----4-:R-:W-:Y:S01]  /*0b00*/  NOP ;  /* 0x0000000000007918 */ /* 0x010fe20000000000 */
.L_x_12:
[----:B------:R-:W4:Y:S01]  /*0b10*/  SHFL.IDX PT, R3, R57, RZ, 0x1f ;  /* 0x00001fff39037589 */ /* 0x000f2200000e0000 */
[----:B------:R-:W-:Y:S01]  /*0b20*/  NOP ;  /* 0x0000000000007918 */ /* 0x000fe20000000000 */
[----:B----4-:R-:W-:-:S13]  /*0b30*/  ISETP.NE.AND P1, PT, R3, 0x5, PT ;  /* 0x000000050300780c */ /* 0x010fda0003f25270 */
[----:B------:R-:W-:Y:S05]  /*0b40*/  @P1 BRA `(.L_x_13) ;  /* 0x0000000000581947 */ /* 0x000fea0003800000 */
[----:B------:R-:W-:Y:S01]  /*0b50*/  R2UR UR5, R60 ;  /* 0x000000003c0572ca */ /* 0x000fe200000e0000 */
[----:B--23--:R-:W-:Y:S01]  /*0b60*/  UMOV UR4, 0x400 ;  /* 0x0000040000047882 */ /* 0x00cfe20000000000 */
        /* <DEDUP_REMOVED lines=11> */
[----:B--2---:R4:W2:Y:S01]  /*0c20*/  SYNCS.EXCH.64 URZ, [UR4+0xa0], UR6 ;  /* 0x0000a00604ff75b2 */ /* 0x0048a20008000100 */
[----:B------:R4:W3:Y:S01]  /*0c30*/  SYNCS.EXCH.64 URZ, [UR4+0xc0], UR8 ;  /* 0x0000c00804ff75b2 */ /* 0x0008e20008000100 */
[----:B------:R4:W1:Y:S01]  /*0c40*/  SYNCS.EXCH.64 URZ, [UR4+0xa8], UR6 ;  /* 0x0000a80604ff75b2 */ /* 0x0008620008000100 */
[----:B------:R4:W1:Y:S01]  /*0c50*/  SYNCS.EXCH.64 URZ, [UR4+0xc8], UR8 ;  /* 0x0000c80804ff75b2 */ /* 0x0008620008000100 */
[----:B------:R4:W1:Y:S01]  /*0c60*/  SYNCS.EXCH.64 URZ, [UR4+0xb0], UR6 ;  /* 0x0000b00604ff75b2 */ /* 0x0008620008000100 */
[----:B------:R4:W1:Y:S01]  /*0c70*/  SYNCS.EXCH.64 URZ, [UR4+0xd0], UR8 ;  /* 0x0000d00804ff75b2 */ /* 0x0008620008000100 */
[----:B------:R4:W1:Y:S01]  /*0c80*/  SYNCS.EXCH.64 URZ, [UR4+0xb8], UR6 ;  /* 0x0000b80604ff75b2 */ /* 0x0008620008000100 */
[----:B------:R4:W1:Y:S02]  /*0c90*/  SYNCS.EXCH.64 URZ, [UR4+0xd8], UR8 ;  /* 0x0000d80804ff75b2 */ /* 0x0008640008000100 */
[----:B----4-:R-:W-:Y:S01]  /*0ca0*/  NOP ;  /* 0x0000000000007918 */ /* 0x010fe20000000000 */
.L_x_13:
[----:B------:R-:W4:Y:S01]  /*0cb0*/  SHFL.IDX PT, R3, R57, RZ, 0x1f ;  /* 0x00001fff39037589 */ /* 0x000f2200000e0000 */
[----:B------:R-:W-:Y:S01]  /*0cc0*/  ISETP.NE.OR P0, PT, RZ, UR22, !P0 ;  /* 0x00000016ff007c0c */ /* 0x000fe2000c705670 */
[----:B------:R-:W-:Y:S01]  /*0cd0*/  NOP ;  /* 0x0000000000007918 */ /* 0x000fe20000000000 */
[----:B----4-:R-:W-:-:S13]  /*0ce0*/  ISETP.NE.AND P1, PT, R3, 0x3, PT ;  /* 0x000000030300780c */ /* 0x010fda0003f25270 */
[----:B------:R-:W-:Y:S05]  /*0cf0*/  @P1 BRA `(.L_x_14) ;  /* 0x0000000000381947 */ /* 0x000fea0003800000 */
[----:B------:R-:W-:Y:S01]  /*0d00*/  R2UR UR5, R60 ;  /* 0x000000003c0572ca */ /* 0x000fe200000e0000 */
[----:B--23--:R-:W-:Y:S01]  /*0d10*/  UMOV UR4, 0x400 ;  /* 0x0000040000047882 */ /* 0x00cfe20000000000 */
[----:B------:R-:W-:Y:S01]  /*0d20*/  UMOV UR6, 0x20 ;  /* 0x0000002000067882 */ /* 0x000fe20000000000 */
[----:B------:R-:W-:Y:S01]  /*0d30*/  ELECT P1, URZ, PT ;  /* 0x0000000000ff782f */ /* 0x000fe20003820000 */
[----:B------:R-:W-:-:S04]  /*0d40*/  UIADD3 UR6, UPT, UPT, -UR6, 0x100000, URZ ;  /* 0x0010000006067890 */ /* 0x000fc8000fffe1ff */
[----:B------:R-:W-:Y:S02]  /*0d50*/  USHF.L.U32 UR7, UR6, 0xb, URZ ;  /* 0x0000000b06077899 */ /* 0x000fe400080006ff */
[----:B------:R-:W-:-:S03]  /*0d60*/  USHF.L.U32 UR6, UR6, 0x1, URZ ;  /* 0x0000000106067899 */ /* 0x000fc600080006ff */
[----:B------:R-:W-:Y:S01]  /*0d70*/  ULEA UR4, UR5, UR4, 0x18 ;  /* 0x0000000405047291 */ /* 0x000fe2000f8ec0ff */
[----:B------:R-:W2:Y:S11]  /*0d80*/  FENCE.VIEW.ASYNC.S ;  /* 0x00000000000073c6 */ /* 0x000eb60000000000 */
[----:B--2---:R4:W2:Y:S01]  /*0d90*/  SYNCS.EXCH.64 URZ, [UR4+0xe0], UR6 ;  /* 0x0000e00604ff75b2 */ /* 0x0048a20008000100 */
[----:B------:R4:W3:Y:S01]  /*0da0*/  SYNCS.EXCH.64 URZ, [UR4+0xf0], UR6 ;  /* 0x0000f00604ff75b2 */ /* 0x0008e20008000100 */
[----:B------:R4:W1:Y:S01]  /*0db0*/  SYNCS.EXCH.64 URZ, [UR4+0xe8], UR6 ;  /* 0x0000e80604ff75b2 */ /* 0x0008620008000100 */
[----:B------:R4:W1:Y:S02]  /*0dc0*/  SYNCS.EXCH.64 URZ, [UR4+0xf8], UR6 ;  /* 0x0000f80604ff75b2 */ /* 0x0008640008000100 */
[----:B----4-:R-:W-:Y:S01]  /*0dd0*/  NOP ;  /* 0x0000000000007918 */ /* 0x010fe20000000000 */
.L_x_14:
[----:B--23--:R-:W-:Y:S01]  /*0de0*/  R2UR UR7, R60 ;  /* 0x000000003c0772ca */ /* 0x00cfe200000e0000 */
[----:B------:R-:W-:Y:S01]  /*0df0*/  VOTEU.ALL UP0, P0 ;  /* 0x0000000000ff7886 */ /* 0x000fe20000000000 */
[----:B------:R-:W-:Y:S01]  /*0e00*/  UMOV UR4, 0x20 ;  /* 0x0000002000047882 */ /* 0x000fe20000000000 */
[----:B------:R-:W2:Y:S01]  /*0e10*/  LDCU UR28, c[0x0][0x36c] ;  /* 0x00006d80ff1c77ac */ /* 0x000ea20008000800 */
[----:B------:R-:W-:Y:S01]  /*0e20*/  NOP ;  /* 0x0000000000007918 */ /* 0x000fe20000000000 */
[----:B------:R-:W-:Y:S01]  /*0e30*/  LOP3.LUT R5, R71, 0x1f, RZ, 0xc0, !PT ;  /* 0x0000001f47057812 */ /* 0x000fe200078ec0ff */
[----:B------:R-:W-:Y:S01]  /*0e40*/  @!UP0 UMOV UR6, 0x400 ;  /* 0x0000040000068882 */ /* 0x000fe20000000000 */
[----:B------:R-:W-:-:S04]  /*0e50*/  @!UP0 UIADD3 UR4, UPT, UPT, -UR4, 0x100000, URZ ;  /* 0x0010000004048890 */ /* 0x000fc8000fffe1ff */
[----:B------:R-:W-:Y:S02]  /*0e60*/  @!UP0 USHF.L.U32 UR5, UR4, 0xb, URZ ;  /* 0x0000000b04058899 */ /* 0x000fe400080006ff */
[----:B------:R-:W-:Y:S02]  /*0e70*/  @!UP0 USHF.L.U32 UR4, UR4, 0x1, URZ ;  /* 0x0000000104048899 */ /* 0x000fe400080006ff */
[----:B------:R-:W-:Y:S02]  /*0e80*/  UISETP.NE.AND UP6, UPT, UR22, URZ, UPT ;  /* 0x000000ff1600728c */ /* 0x000fe4000bfc5270 */
[----:B------:R-:W-:Y:S01]  /*0e90*/  @!UP0 ULEA UR6, UR7, UR6, 0x18 ;  /* 0x0000000607068291 */ /* 0x000fe2000f8ec0ff */
[----:B------:R-:W-:Y:S01]  /*0ea0*/  VOTEU.ALL UP0, P0 ;  /* 0x0000000000ff7886 */ /* 0x000fe20000000000 */
[----:B--2---:R-:W-:Y:S01]  /*0eb0*/  UISETP.EQ.U32.AND UP1, UPT, UR28, 0x1, UPT ;  /* 0x000000011c00788c */ /* 0x004fe2000bf22070 */
[----:B------:R-:W2:Y:S09]  /*0ec0*/  FENCE.VIEW.ASYNC.S ;  /* 0x00000000000073c6 */ /* 0x000eb20000000000 */
[----:B--2---:R2:W3:Y:S01]  /*0ed0*/  @!UP0 SYNCS.EXCH.64 URZ, [UR6+0x100], UR4 ;  /* 0x0001000406ff85b2 */ /* 0x0044e20008000100 */
[----:B------:R-:W-:Y:S05]  /*0ee0*/  BRA.U !UP1, `(.L_x_15) ;  /* 0x0000000109087547 */ /* 0x000fea000b800000 */
[----:B-1-3--:R-:W-:Y:S01]  /*0ef0*/  UCGABAR_ARV ;  /* 0x00000000000079c7 */ /* 0x00afe20008000000 */
[----:B------:R-:W-:Y:S05]  /*0f00*/  BRA `(.L_x_16) ;  /* 0x0000000000047947 */ /* 0x000fea0003800000 */
.L_x_15:
[----:B-1-3--:R-:W-:Y:S01]  /*0f10*/  NOP ;  /* 0x0000000000007918 */ /* 0x00afe20000000000 */
.L_x_16:
[----:B------:R-:W1:Y:S01]  /*0f20*/  S2UR UR25, SR_CTAID.X ;  /* 0x00000000001979c3 */ /* 0x000e620000002500 */
[----:B------:R-:W-:-:S05]  /*0f30*/  CS2R.32 R59, SR_CgaSize ;  /* 0x00000000003b7805 */ /* 0x000fca0000008a00 */
[----:B------:R-:W-:-:S05]  /*0f40*/  IMAD R59, R59, -0xa0, RZ ;  /* 0xffffff603b3b7824 */ /* 0x000fca00078e02ff */
[----:B--2---:R-:W-:-:S14]  /*0f50*/  R2UR UR5, R59 ;  /* 0x000000003b0572ca */ /* 0x004fdc00000e0000 */
[----:B------:R-:W2:Y:S01]  /*0f60*/  LDCU UR5, c[0x0][UR5+0x2b0] ;  /* 0x00005600050577ac */ /* 0x000ea20008000800 */
[----:B------:R-:W-:Y:S02]  /*0f70*/  R2UR UR7, R60 ;  /* 0x000000003c0772ca */ /* 0x000fe400000e0000 */
[----:B------:R-:W-:Y:S02]  /*0f80*/  R2UR UR6, R2 ;  /* 0x00000000020672ca */ /* 0x000fe400000e0000 */
[----:B------:R-:W-:-:S05]  /*0f90*/  CS2R.32 R59, SR_CgaSize ;  /* 0x00000000003b7805 */ /* 0x000fca0000008a00 */
[----:B------:R-:W-:-:S05]  /*0fa0*/  IMAD R59, R59, -0xa0, RZ ;  /* 0xffffff603b3b7824 */ /* 0x000fca00078e02ff */
[----:B------:R-:W-:-:S14]  /*0fb0*/  R2UR UR4, R59 ;  /* 0x000000003b0472ca */ /* 0x000fdc00000e0000 */
[----:B------:R-:W3:Y:S01]  /*0fc0*/  LDCU UR4, c[0x0][UR4+0x2b4] ;  /* 0x00005680040477ac */ /* 0x000ee20008000800 */
[----:B------:R-:W4:Y:S01]  /*0fd0*/  S2UR UR27, SR_CTAID.Y ;  /* 0x00000000001b79c3 */ /* 0x000f220000002600 */
[----:B------:R-:W-:-:S05]  /*0fe0*/  CS2R.32 R59, SR_CgaSize ;  /* 0x00000000003b7805 */ /* 0x000fca0000008a00 */
[----:B------:R-:W-:-:S05]  /*0ff0*/  IMAD R59, R59, -0xa0, RZ ;  /* 0xffffff603b3b7824 */ /* 0x000fca00078e02ff */
[----:B------:R-:W-:-:S14]  /*1000*/  R2UR UR8, R59 ;  /* 0x000000003b0872ca */ /* 0x000fdc00000e0000 */
[----:B------:R-:W3:Y:S01]  /*1010*/  LDCU UR8, c[0x0][UR8+0x2a0] ;  /* 0x00005400080877ac */ /* 0x000ee20008000800 */
[----:B------:R-:W-:-:S05]  /*1020*/  CS2R.32 R59, SR_CgaSize ;  /* 0x00000000003b7805 */ /* 0x000fca0000008a00 */
[----:B------:R-:W-:-:S05]  /*1030*/  IMAD R59, R59, -0xa0, RZ ;  /* 0xffffff603b3b7824 */ /* 0x000fca00078e02ff */
[----:B------:R-:W-:-:S14]  /*1040*/  R2UR UR9, R59 ;  /* 0x000000003b0972ca */ /* 0x000fdc00000e0000 */
[----:B------:R-:W3:Y:S01]  /*1050*/  LDCU UR9, c[0x0][UR9+0x2a4] ;  /* 0x00005480090977ac */ /* 0x000ee20008000800 */
[----:B------:R-:W-:Y:S02]  /*1060*/  USHF.R.U32.HI UR12, URZ, 0x1, UR7 ;  /* 0x00000001ff0c7899 */ /* 0x000fe40008011607 */
[----:B------:R-:W-:Y:S02]  /*1070*/  USHF.R.U32.HI UR11, URZ, 0x2, UR7 ;  /* 0x00000002ff0b7899 */ /* 0x000fe40008011607 */
[----:B------:R-:W-:Y:S02]  /*1080*/  USHF.L.U32 UR53, UR7, 0x8, URZ ;  /* 0x0000000807357899 */ /* 0x000fe400080006ff */
[----:B------:R-:W-:Y:S01]  /*1090*/  USHF.L.U32 UR45, UR7, 0x9, URZ ;  /* 0x00000009072d7899 */ /* 0x000fe200080006ff */
[----:B-1----:R-:W-:Y:S01]  /*10a0*/  I2FP.F32.U32 R4, UR25 ;  /* 0x0000001900047c45 */ /* 0x002fe20008201000 */
[----:B------:R-:W1:Y:S04]  /*10b0*/  LDCU UR23, c[0x0][0xb24] ;  /* 0x00016480ff1777ac */ /* 0x000e680008000800 */
[----:B--2---:R-:W-:Y:S01]  /*10c0*/  FMUL R4, R4, UR5 ;  /* 0x0000000504047c20 */ /* 0x004fe20008400000 */
[----:B------:R-:W-:Y:S01]  /*10d0*/  ULOP3.LUT UR5, UR7, 0x3, URZ, 0xc0, !UPT ;  /* 0x0000000307057892 */ /* 0x000fe2000f8ec0ff */
[----:B----4-:R-:W-:Y:S01]  /*10e0*/  I2FP.F32.U32 R3, UR27 ;  /* 0x0000001b00037c45 */ /* 0x010fe20008201000 */
[----:B------:R-:W2:Y:S03]  /*10f0*/  LDCU UR39, c[0x0][0xb24] ;  /* 0x00016480ff2777ac */ /* 0x000ea60008000800 */
[----:B------:R-:W4:Y:S01]  /*1100*/  F2I.U32.TRUNC.NTZ R4, R4 ;  /* 0x0000000400047305 */ /* 0x000f22000020f000 */
[----:B---3--:R-:W-:Y:S01]  /*1110*/  FMUL R3, R3, UR4 ;  /* 0x0000000403037c20 */ /* 0x008fe20008400000 */
[----:B------:R-:W-:-:S02]  /*1120*/  ULOP3.LUT UR4, UR6, 0x4, UR7, 0xf8, !UPT ;  /* 0x0000000406047892 */ /* 0x000fc4000f8ef807 */
[----:B------:R-:W-:Y:S02]  /*1130*/  UISETP.GT.U32.AND UP1, UPT, UR5, 0xffff, UPT ;  /* 0x0000ffff0500788c */ /* 0x000fe4000bf24070 */
[----:B------:R-:W-:Y:S02]  /*1140*/  UISETP.GT.U32.AND UP0, UPT, UR4, 0xffff, UPT ;  /* 0x0000ffff0400788c */ /* 0x000fe4000bf04070 */
[----:B------:R-:W3:Y:S01]  /*1150*/  F2I.U32.TRUNC.NTZ R3, R3 ;  /* 0x0000000300037305 */ /* 0x000ee2000020f000 */
[----:B------:R-:W-:Y:S02]  /*1160*/  USEL UR31, UR5, 0xffff, !UP1 ;  /* 0x0000ffff051f7887 */ /* 0x000fe4000c800000 */
[----:B------:R-:W-:Y:S01]  /*1170*/  USEL UR30, UR4, 0xffff, !UP0 ;  /* 0x0000ffff041e7887 */ /* 0x000fe2000c000000 */
[----:B------:R-:W1:Y:S01]  /*1180*/  LDCU UR26, c[0x0][0xb30] ;  /* 0x00016600ff1a77ac */ /* 0x000e620008000800 */
[----:B----4-:R-:W-:Y:S02]  /*1190*/  R2UR UR6, R4 ;  /* 0x00000000040672ca */ /* 0x010fe400000e0000 */
[----:B------:R-:W-:Y:S01]  /*11a0*/  PRMT R4, RZ, 0x7610, R4 ;  /* 0x00007610ff047816 */ /* 0x000fe20000000004 */
[----:B------:R-:W-:Y:S01]  /*11b0*/  UMOV UR13, 0x11 ;  /* 0x00000011000d7882 */ /* 0x000fe20000000000 */
[----:B------:R-:W-:Y:S01]  /*11c0*/  UMOV UR14, 0x5 ;  /* 0x00000005000e7882 */ /* 0x000fe20000000000 */
[----:B---3--:R-:W-:-:S02]  /*11d0*/  R2UR UR7, R3 ;  /* 0x00000000030772ca */ /* 0x008fc400000e0000 */
[----:B------:R-:W-:-:S06]  /*11e0*/  PRMT R3, RZ, 0x7610, R3 ;  /* 0x00007610ff037816 */ /* 0x000fcc0000000003 */
[----:B------:R-:W-:-:S04]  /*11f0*/  UIADD3 UR5, UPT, UPT, -UR6, URZ, URZ ;  /* 0x000000ff06057290 */ /* 0x000fc8000fffe1ff */
[----:B------:R-:W-:Y:S02]  /*1200*/  UIMAD UR5, UR8, UR5, UR25 ;  /* 0x00000005080572a4 */ /* 0x000fe4000f8e0219 */
[----:B------:R-:W-:-:S04]  /*1210*/  UIADD3 UR4, UPT, UPT, -UR7, URZ, URZ ;  /* 0x000000ff07047290 */ /* 0x000fc8000fffe1ff */
[----:B------:R-:W-:Y:S01]  /*1220*/  IMAD.U32 R59, RZ, RZ, UR5 ;  /* 0x00000005ff3b7e24 */ /* 0x000fe2000f8e00ff */
[----:B------:R-:W-:-:S06]  /*1230*/  UIMAD UR4, UR9, UR4, UR27 ;  /* 0x00000004090472a4 */ /* 0x000fcc000f8e021b */
[----:B------:R-:W-:Y:S01]  /*1240*/  IMAD.U32 R58, RZ, RZ, UR4 ;  /* 0x00000004ff3a7e24 */ /* 0x000fe2000f8e00ff */
[----:B-12---:R-:W-:Y:S06]  /*1250*/  BRA.U UP6, `(.L_x_17) ;  /* 0x00000001066c7547 */ /* 0x006fec000b800000 */
[----:B------:R-:W-:Y:S02]  /*1260*/  R2UR UR15, R58 ;  /* 0x000000003a0f72ca */ /* 0x000fe400000e0000 */
[----:B------:R-:W-:-:S11]  /*1270*/  R2UR UR5, R59 ;  /* 0x000000003b0572ca */ /* 0x000fd600000e0000 */
[----:B------:R-:W-:Y:S02]  /*1280*/  UISETP.NE.AND UP0, UPT, UR15, URZ, UPT ;  /* 0x000000ff0f00728c */ /* 0x000fe4000bf05270 */
[----:B------:R-:W-:Y:S02]  /*1290*/  UISETP.NE.AND UP2, UPT, UR15, 0x1, UPT ;  /* 0x000000010f00788c */ /* 0x000fe4000bf45270 */
[----:B------:R-:W-:Y:S02]  /*12a0*/  ULOP3.LUT UR4, UR5, 0x2, URZ, 0x3c, !UPT ;  /* 0x0000000205047892 */ /* 0x000fe4000f8e3cff */
[----:B------:R-:W-:Y:S02]  /*12b0*/  UISETP.GT.U32.AND UP4, UPT, UR5, 0x1, UP0 ;  /* 0x000000010500788c */ /* 0x000fe40008784070 */
[----:B------:R-:W-:Y:S02]  /*12c0*/  UISETP.GT.U32.AND UP3, UPT, UR5, 0x1, UP2 ;  /* 0x000000010500788c */ /* 0x000fe40009764070 */
[----:B------:R-:W-:-:S02]  /*12d0*/  UISETP.GT.U32.AND UP1, UPT, UR4, 0x1, UP0 ;  /* 0x000000010400788c */ /* 0x000fc40008724070 */
[----:B------:R-:W-:Y:S02]  /*12e0*/  ULOP3.LUT UR10, UR5, 0xfffffffe, URZ, 0xc0, !UPT ;  /* 0xfffffffe050a7892 */ /* 0x000fe4000f8ec0ff */
[----:B------:R-:W-:Y:S02]  /*12f0*/  UISETP.GT.U32.AND UP0, UPT, UR4, 0x1, UP2 ;  /* 0x000000010400788c */ /* 0x000fe40009704070 */
[----:B------:R-:W-:Y:S02]  /*1300*/  USEL UR6, URZ, 0x1, UP4 ;  /* 0x00000001ff067887 */ /* 0x000fe4000a000000 */
[----:B------:R-:W-:Y:S02]  /*1310*/  USEL UR5, URZ, 0x10, UP3 ;  /* 0x00000010ff057887 */ /* 0x000fe40009800000 */
[----:B------:R-:W-:Y:S02]  /*1320*/  USEL UR4, URZ, 0x2, UP4 ;  /* 0x00000002ff047887 */ /* 0x000fe4000a000000 */
[----:B------:R-:W-:-:S02]  /*1330*/  USEL UR9, URZ, 0x20, UP3 ;  /* 0x00000020ff097887 */ /* 0x000fc40009800000 */
[----:B------:R-:W-:Y:S02]  /*1340*/  USEL UR8, URZ, 0x4, UP1 ;  /* 0x00000004ff087887 */ /* 0x000fe40008800000 */
[----:B------:R-:W-:Y:S02]  /*1350*/  UIADD3 UR4, UPT, UPT, UR4, UR5, UR6 ;  /* 0x0000000504047290 */ /* 0x000fe4000fffe006 */
[----:B------:R-:W-:Y:S02]  /*1360*/  USEL UR6, URZ, 0x8, UP1 ;  /* 0x00000008ff067887 */ /* 0x000fe40008800000 */
[----:B------:R-:W-:Y:S02]  /*1370*/  USEL UR7, URZ, 0x40, UP0 ;  /* 0x00000040ff077887 */ /* 0x000fe40008000000 */
[----:B------:R-:W-:Y:S02]  /*1380*/  UIADD3 UR5, UPT, UPT, UR8, UR9, UR4 ;  /* 0x0000000908057290 */ /* 0x000fe4000fffe004 */
[----:B------:R-:W-:-:S02]  /*1390*/  ULEA UR4, UR15, UR10, 0x2 ;  /* 0x0000000a0f047291 */ /* 0x000fc4000f8e10ff */
[----:B------:R-:W-:Y:S02]  /*13a0*/  USEL UR8, URZ, 0x80, UP0 ;  /* 0x00000080ff087887 */ /* 0x000fe40008000000 */
[----:B------:R-:W-:-:S03]  /*13b0*/  UIADD3 UR5, UPT, UPT, UR6, UR7, UR5 ;  /* 0x0000000706057290 */ /* 0x000fc6000fffe005 */
[----:B------:R-:W-:Y:S01]  /*13c0*/  UMOV UR6, 0x3 ;  /* 0x0000000300067882 */ /* 0x000fe20000000000 */
[----:B------:R-:W-:Y:S02]  /*13d0*/  UIADD3 UR5, UPT, UPT, UR5, UR8, URZ ;  /* 0x0000000805057290 */ /* 0x000fe4000fffe0ff */
[----:B------:R-:W-:-:S04]  /*13e0*/  USHF.L.U32 UR4, UR6, UR4, URZ ;  /* 0x0000000406047299 */ /* 0x000fc800080006ff */
[----:B------:R-:W-:Y:S02]  /*13f0*/  IMAD.U32 R4, RZ, RZ, UR5 ;  /* 0x00000005ff047e24 */ /* 0x000fe4000f8e00ff */
[----:B------:R-:W-:-:S07]  /*1400*/  IMAD.U32 R3, RZ, RZ, UR4 ;  /* 0x00000004ff037e24 */ /* 0x000fce000f8e00ff */
.L_x_17:
[----:B------:R-:W1:Y:S01]  /*1410*/  S2UR UR60, SR_CTAID.Z ;  /* 0x00000000003c79c3 */ /* 0x000e620000002700 */
[----:B------:R-:W-:Y:S02]  /*1420*/  UISETP.GE.AND UP0, UPT, UR23, 0x1, UPT ;  /* 0x000000011700788c */ /* 0x000fe4000bf06270 */
[----:B------:R-:W-:Y:S02]  /*1430*/  ULOP3.LUT UR31, UR31, 0xffff, URZ, 0xc0, !UPT ;  /* 0x0000ffff1f1f7892 */ /* 0x000fe4000f8ec0ff */
[----:B------:R-:W-:Y:S02]  /*1440*/  ULOP3.LUT UR30, UR30, 0xffff, URZ, 0xc0, !UPT ;  /* 0x0000ffff1e1e7892 */ /* 0x000fe4000f8ec0ff */
[----:B------:R-:W-:Y:S02]  /*1450*/  UISETP.NE.AND UP3, UPT, UR22, 0x2, UPT ;  /* 0x000000021600788c */ /* 0x000fe4000bf65270 */
[----:B------:R-:W-:Y:S02]  /*1460*/  ULOP3.LUT UR71, UR12, 0x1, URZ, 0xc0, !UPT ;  /* 0x000000010c477892 */ /* 0x000fe4000f8ec0ff */
[----:B------:R-:W-:-:S02]  /*1470*/  ULOP3.LUT UR69, UR11, 0x1, URZ, 0xc0, !UPT ;  /* 0x000000010b457892 */ /* 0x000fc4000f8ec0ff */
[----:B------:R-:W-:Y:S02]  /*1480*/  ULOP3.LUT UR53, UR53, 0x400, URZ, 0xc0, !UPT ;  /* 0x0000040035357892 */ /* 0x000fe4000f8ec0ff */
[----:B------:R-:W-:Y:S02]  /*1490*/  ULOP3.LUT UR45, UR45, 0x400, URZ, 0xc0, !UPT ;  /* 0x000004002d2d7892 */ /* 0x000fe4000f8ec0ff */
[----:B------:R-:W-:Y:S02]  /*14a0*/  USHF.L.U32 UR31, UR13, UR31, URZ ;  /* 0x0000001f0d1f7299 */ /* 0x000fe400080006ff */
[----:B------:R-:W-:Y:S01]  /*14b0*/  USHF.L.U32 UR30, UR14, UR30, URZ ;  /* 0x0000001e0e1e7299 */ /* 0x000fe200080006ff */
[----:B------:R-:W-:Y:S01]  /*14c0*/  UMOV UR20, UR25 ;  /* 0x0000001900147c82 */ /* 0x000fe20008000000 */
[----:B------:R-:W-:Y:S10]  /*14d0*/  BRA.U !UP0, `(.L_x_18) ;  /* 0x0000000108d47547 */ /* 0x000ff4000b800000 */
[----:B------:R-:W2:Y:S01]  /*14e0*/  LDCU.128 UR12, c[0x0][0xb10] ;  /* 0x00016200ff0c77ac */ /* 0x000ea20008000c00 */
[----:B------:R-:W3:Y:S01]  /*14f0*/  LDCU UR6, c[0x0][0x370] ;  /* 0x00006e00ff0677ac */ /* 0x000ee20008000800 */
[----:B------:R-:W4:Y:S01]  /*1500*/  LDCU UR5, c[0x0][0x374] ;  /* 0x00006e80ff0577ac */ /* 0x000f220008000800 */
[----:B------:R-:W1:Y:S01]  /*1510*/  LDCU UR24, c[0x0][0xb0c] ;  /* 0x00016180ff1877ac */ /* 0x000e620008000800 */
[----:B------:R-:W1:Y:S01]  /*1520*/  LDCU UR4, c[0x0][0xb20] ;  /* 0x00016400ff0477ac */ /* 0x000e620008000800 */
[----:B------:R-:W1:Y:S01]  /*1530*/  LDCU.64 UR8, c[0x0][0xb28] ;  /* 0x00016500ff0877ac */ /* 0x000e620008000a00 */
[----:B--2---:R-:W-:Y:S02]  /*1540*/  UISETP.NE.AND UP0, UPT, UR14, 0x1, UPT ;  /* 0x000000010e00788c */ /* 0x004fe4000bf05270 */
[----:B----4-:R-:W-:Y:S02]  /*1550*/  UIMAD.WIDE.U32 UR10, UR5, UR15, URZ ;  /* 0x0000000f050a72a5 */ /* 0x010fe4000f8e00ff */
[----:B---3--:R-:W-:-:S02]  /*1560*/  UIMAD.WIDE.U32 UR18, UR6, UR12, URZ ;  /* 0x0000000c061272a5 */ /* 0x008fc4000f8e00ff */
[----:B-1----:R-:W-:Y:S02]  /*1570*/  UISETP.NE.AND UP1, UPT, UR24, 0x1, UPT ;  /* 0x000000011800788c */ /* 0x002fe4000bf25270 */
[----:B------:R-:W-:Y:S01]  /*1580*/  UISETP.NE.AND UP2, UPT, UR23, 0x1, UPT ;  /* 0x000000011700788c */ /* 0x000fe2000bf45270 */
[----:B------:R-:W-:Y:S02]  /*1590*/  UMOV UR10, UR11 ;  /* 0x0000000b000a7c82 */ /* 0x000fe40008000000 */
[----:B------:R-:W-:Y:S01]  /*15a0*/  UMOV UR18, UR19 ;  /* 0x0000001300127c82 */ /* 0x000fe20008000000 */
[----:B------:R-:W-:Y:S02]  /*15b0*/  @UP0 USHF.R.U32.HI UR5, URZ, UR4, UR10 ;  /* 0x00000004ff050299 */ /* 0x000fe4000801160a */
[----:B------:R-:W-:Y:S02]  /*15c0*/  UIMAD.WIDE.U32 UR20, UR27, UR15, URZ ;  /* 0x0000000f1b1472a5 */ /* 0x000fe4000f8e00ff */
[----:B------:R-:W-:-:S02]  /*15d0*/  UIMAD.WIDE.U32 UR10, UR5, UR8, URZ ;  /* 0x00000008050a72a5 */ /* 0x000fc4000f8e00ff */
[----:B------:R-:W-:Y:S02]  /*15e0*/  @UP1 USHF.R.U32.HI UR6, URZ, UR13, UR18 ;  /* 0x0000000dff061299 */ /* 0x000fe40008011612 */
[----:B------:R-:W-:Y:S02]  /*15f0*/  UIMAD.WIDE.U32 UR16, UR25, UR12, URZ ;  /* 0x0000000c191072a5 */ /* 0x000fe4000f8e00ff */
[----:B------:R-:W-:Y:S01]  /*1600*/  UIMAD.WIDE.U32 UR18, UR6, UR8, URZ ;  /* 0x00000008061272a5 */ /* 0x000fe2000f8e00ff */
[----:B------:R-:W-:Y:S01]  /*1610*/  UMOV UR20, UR21 ;  /* 0x0000001500147c82 */ /* 0x000fe20008000000 */
[----:B------:R-:W-:Y:S01]  /*1620*/  UMOV UR10, UR11 ;  /* 0x0000000b000a7c82 */ /* 0x000fe20008000000 */
[----:B------:R-:W-:Y:S02]  /*1630*/  USHF.R.U32.HI UR20, URZ, UR4, UR20 ;  /* 0x00000004ff147299 */ /* 0x000fe40008011614 */
[----:B------:R-:W-:Y:S02]  /*1640*/  @UP2 USHF.R.U32.HI UR5, URZ, UR9, UR10 ;  /* 0x00000009ff052299 */ /* 0x000fe4000801160a */
[----:B------:R-:W-:Y:S01]  /*1650*/  UMOV UR7, UR19 ;  /* 0x0000001300077c82 */ /* 0x000fe20008000000 */
[----:B------:R-:W-:Y:S01]  /*1660*/  UMOV UR16, UR17 ;  /* 0x0000001100107c82 */ /* 0x000fe20008000000 */
[----:B------:R-:W-:-:S02]  /*1670*/  @UP2 USHF.R.U32.HI UR6, URZ, UR9, UR7 ;  /* 0x00000009ff062299 */ /* 0x000fc40008011607 */
[----:B------:R-:W-:Y:S02]  /*1680*/  USHF.R.U32.HI UR16, URZ, UR13, UR16 ;  /* 0x0000000dff107299 */ /* 0x000fe40008011610 */
[----:B------:R-:W-:Y:S02]  /*1690*/  USEL UR4, UR27, UR20, !UP0 ;  /* 0x000000141b047287 */ /* 0x000fe4000c000000 */
[----:B------:R-:W-:Y:S02]  /*16a0*/  UIMAD UR7, UR5, UR23, URZ ;  /* 0x00000017050772a4 */ /* 0x000fe4000f8e02ff */
[----:B------:R-:W-:Y:S02]  /*16b0*/  USEL UR5, UR25, UR16, !UP1 ;  /* 0x0000001019057287 */ /* 0x000fe4000c800000 */
[----:B------:R-:W-:Y:S02]  /*16c0*/  UIMAD UR12, UR6, UR23, URZ ;  /* 0x00000017060c72a4 */ /* 0x000fe4000f8e02ff */
[----:B------:R-:W-:-:S02]  /*16d0*/  UISETP.GE.AND UP0, UPT, UR4, UR7, UPT ;  /* 0x000000070400728c */ /* 0x000fc4000bf06270 */
[----:B------:R-:W-:Y:S02]  /*16e0*/  UIMAD.WIDE.U32 UR10, UR4, UR8, URZ ;  /* 0x00000008040a72a5 */ /* 0x000fe4000f8e00ff */
[----:B------:R-:W-:Y:S02]  /*16f0*/  UISETP.GE.OR UP0, UPT, UR5, UR12, UP0 ;  /* 0x0000000c0500728c */ /* 0x000fe40008706670 */
[----:B------:R-:W-:Y:S02]  /*1700*/  UIMAD.WIDE.U32 UR12, UR5, UR8, URZ ;  /* 0x00000008050c72a5 */ /* 0x000fe4000f8e00ff */
[----:B------:R-:W-:Y:S01]  /*1710*/  UIADD3 UR10, UPT, UPT, -UR4, URZ, URZ ;  /* 0x000000ff040a7290 */ /* 0x000fe2000fffe1ff */
[----:B------:R-:W-:Y:S01]  /*1720*/  UMOV UR8, UR11 ;  /* 0x0000000b00087c82 */ /* 0x000fe20008000000 */
[----:B------:R-:W-:Y:S02]  /*1730*/  UIADD3 UR20, UPT, UPT, -UR5, URZ, URZ ;  /* 0x000000ff05147290 */ /* 0x000fe4000fffe1ff */
[----:B------:R-:W-:-:S03]  /*1740*/  USHF.R.U32.HI UR8, URZ, UR9, UR8 ;  /* 0x00000009ff087299 */ /* 0x000fc60008011608 */
[----:B------:R-:W-:Y:S01]  /*1750*/  @!UP0 UMOV UR7, UR13 ;  /* 0x0000000d00078c82 */ /* 0x000fe20008000000 */
[----:B------:R-:W-:Y:S02]  /*1760*/  UIMAD UR27, UR14, UR10, UR27 ;  /* 0x0000000a0e1b72a4 */ /* 0x000fe4000f8e021b */
[----:B------:R-:W-:Y:S02]  /*1770*/  USEL UR8, UR4, UR8, !UP2 ;  /* 0x0000000804087287 */ /* 0x000fe4000d000000 */
[----:B------:R-:W-:Y:S02]  /*1780*/  @!UP0 USHF.R.U32.HI UR7, URZ, UR9, UR7 ;  /* 0x00000009ff078299 */ /* 0x000fe40008011607 */
[----:B------:R-:W-:Y:S02]  /*1790*/  UIADD3 UR9, UPT, UPT, -UR8, URZ, URZ ;  /* 0x000000ff08097290 */ /* 0x000fe4000fffe1ff */
[----:B------:R-:W-:Y:S02]  /*17a0*/  @!UP0 USEL UR7, UR5, UR7, !UP2 ;  /* 0x0000000705078287 */ /* 0x000fe4000d000000 */
[----:B------:R-:W-:-:S02]  /*17b0*/  UIMAD UR9, UR23, UR9, UR4 ;  /* 0x00000009170972a4 */ /* 0x000fc4000f8e0204 */
[----:B------:R-:W-:Y:S02]  /*17c0*/  @!UP0 UIADD3 UR8, UPT, UPT, UR8, -UR7, URZ ;  /* 0x8000000708088290 */ /* 0x000fe4000fffe0ff */
[----:B------:R-:W-:Y:S02]  /*17d0*/  @!UP0 UIMAD UR6, UR9, UR6, UR7 ;  /* 0x00000006090682a4 */ /* 0x000fe4000f8e0207 */
[----:B------:R-:W-:Y:S02]  /*17e0*/  @!UP0 UIMAD UR4, UR8, UR23, UR5 ;  /* 0x00000017080482a4 */ /* 0x000fe4000f8e0205 */
[----:B------:R-:W-:Y:S02]  /*17f0*/  UIMAD UR20, UR24, UR20, UR25 ;  /* 0x00000014181472a4 */ /* 0x000fe4000f8e0219 */
[----:B------:R-:W-:Y:S01]  /*1800*/  UIMAD UR27, UR4, UR14, UR27 ;  /* 0x0000000e041b72a4 */ /* 0x000fe2000f8e021b */
[----:B------:R-:W-:Y:S02]  /*1810*/  @!UP0 UMOV UR5, UR6 ;  /* 0x0000000600058c82 */ /* 0x000fe40008000000 */
[----:B------:R-:W-:-:S12]  /*1820*/  UIMAD UR20, UR5, UR24, UR20 ;  /* 0x00000018051472a4 */ /* 0x000fd8000f8e0214 */
.L_x_18:
[----:B------:R-:W-:-:S09]  /*1830*/  UISETP.NE.AND UP0, UPT, UR26, 0x1, UPT ;  /* 0x000000011a00788c */ /* 0x000fd2000bf05270 */
[----:B------:R-:W-:Y:S05]  /*1840*/  BRA.U UP0, `(.L_x_19) ;  /* 0x0000000100447547 */ /* 0x000fea000b800000 */
[----:B------:R-:W2:Y:S01]  /*1850*/  LDCU.128 UR8, c[0x0][0xb10] ;  /* 0x00016200ff0877ac */ /* 0x000ea20008000c00 */
[----:B------:R-:W3:Y:S01]  /*1860*/  LDCU UR12, c[0x0][0xb0c] ;  /* 0x00016180ff0c77ac */ /* 0x000ee20008000800 */
[----:B------:R-:W4:Y:S01]  /*1870*/  LDCU UR13, c[0x0][0xb20] ;  /* 0x00016400ff0d77ac */ /* 0x000f220008000800 */
[----:B--2---:R-:W-:Y:S02]  /*1880*/  UIMAD.WIDE.U32 UR6, UR20, UR8, URZ ;  /* 0x00000008140672a5 */ /* 0x004fe4000f8e00ff */
[----:B------:R-:W-:Y:S02]  /*1890*/  UIMAD.WIDE.U32 UR4, UR27, UR11, URZ ;  /* 0x0000000b1b0472a5 */ /* 0x000fe4000f8e00ff */
[----:B---3--:R-:W-:Y:S02]  /*18a0*/  UISETP.NE.AND UP1, UPT, UR12, 0x1, UPT ;  /* 0x000000010c00788c */ /* 0x008fe4000bf25270 */
[----:B------:R-:W-:Y:S01]  /*18b0*/  UISETP.NE.AND UP0, UPT, UR10, 0x1, UPT ;  /* 0x000000010a00788c */ /* 0x000fe2000bf05270 */
[----:B------:R-:W-:-:S02]  /*18c0*/  UMOV UR6, UR7 ;  /* 0x0000000700067c82 */ /* 0x000fc40008000000 */
[----:B------:R-:W-:Y:S01]  /*18d0*/  UMOV UR4, UR5 ;  /* 0x0000000500047c82 */ /* 0x000fe20008000000 */
[----:B------:R-:W-:Y:S02]  /*18e0*/  USHF.R.U32.HI UR9, URZ, UR9, UR6 ;  /* 0x00000009ff097299 */ /* 0x000fe40008011606 */
[----:B----4-:R-:W-:Y:S02]  /*18f0*/  USHF.R.U32.HI UR4, URZ, UR13, UR4 ;  /* 0x0000000dff047299 */ /* 0x010fe40008011604 */
[----:B------:R-:W-:Y:S02]  /*1900*/  USEL UR5, UR20, UR9, !UP1 ;  /* 0x0000000914057287 */ /* 0x000fe4000c800000 */
[----:B------:R-:W-:-:S04]  /*1910*/  USEL UR4, UR27, UR4, !UP0 ;  /* 0x000000041b047287 */ /* 0x000fc8000c000000 */
[----:B------:R-:W-:Y:S02]  /*1920*/  UIADD3 UR6, UPT, UPT, -UR4, UR5, URZ ;  /* 0x0000000504067290 */ /* 0x000fe4000fffe1ff */
[----:B------:R-:W-:Y:S02]  /*1930*/  UIADD3 UR4, UPT, UPT, UR4, -UR5, URZ ;  /* 0x8000000504047290 */ /* 0x000fe4000fffe0ff */
[----:B------:R-:W-:Y:S02]  /*1940*/  UIMAD UR27, UR6, UR10, UR27 ;  /* 0x0000000a061b72a4 */ /* 0x000fe4000f8e021b */
[----:B------:R-:W-:-:S12]  /*1950*/  UIMAD UR20, UR4, UR12, UR20 ;  /* 0x0000000c041472a4 */ /* 0x000fd8000f8e0214 */
.L_x_19:
[----:B------:R-:W-:-:S09]  /*1960*/  UISETP.EQ.U32.AND UP0, UPT, UR28, 0x1, UPT ;  /* 0x000000011c00788c */ /* 0x000fd2000bf02070 */
[----:B------:R-:W-:Y:S05]  /*1970*/  BRA.U !UP0, `(.L_x_20) ;  /* 0x00000001080c7547 */ /* 0x000fea000b800000 */
[----:B------:R-:W-:Y:S01]  /*1980*/  UCGABAR_WAIT ;  /* 0x0000000000007dc7 */ /* 0x000fe20008000000 */
[----:B------:R-:W-:Y:S01]  /*1990*/  CCTL.IVALL ;  /* 0x00000000ff00798f */ /* 0x000fe20002000000 */
[----:B------:R-:W-:Y:S05]  /*19a0*/  BRA `(.L_x_21) ;  /* 0x0000000000047947 */ /* 0x000fea0003800000 */
.L_x_20:
[----:B------:R-:W-:Y:S06]  /*19b0*/  BAR.SYNC.DEFER_BLOCKING 0x0 ;  /* 0x0000000000007b1d */ /* 0x000fec0000010000 */
.L_x_21:
[----:B------:R-:W-:Y:S05]  /*19c0*/  BRA.U UP3, `(.L_x_22) ;  /* 0x00000019031c7547 */ /* 0x000fea000b800000 */
[----:B------:R-:W2:Y:S01]  /*19d0*/  LDCU UR6, c[0x0][0x38c] ;  /* 0x00007180ff0677ac */ /* 0x000ea20008000800 */
[----:B------:R-:W-:Y:S01]  /*19e0*/  PLOP3.LUT P2, PT, PT, PT, UP5, 0x80, 0x8 ;  /* 0x000000000008781c */ /* 0x000fe20003f4f058 */
[----:B------:R-:W-:Y:S01]  /*19f0*/  IMAD.MOV.U32 R12, RZ, RZ, 0x1 ;  /* 0x00000001ff0c7424 */ /* 0x000fe200078e00ff */
[----:B------:R-:W-:Y:S01]  /*1a00*/  ISETP.NE.AND P3, PT, R5, RZ, P4 ;  /* 0x000000ff0500720c */ /* 0x000fe20002765270 */
[----:B------:R-:W-:Y:S01]  /*1a10*/  USHF.L.U32 UR7, UR25, 0x6, URZ ;  /* 0x0000000619077899 */ /* 0x000fe200080006ff */
[----:B------:R-:W-:Y:S01]  /*1a20*/  PLOP3.LUT P2, PT, P2, PT, PT, 0x8, 0x80 ;  /* 0x000000000080781c */ /* 0x000fe2000174e170 */
[----:B------:R-:W-:Y:S01]  /*1a30*/  UISETP.NE.AND UP1, UPT, UR22, URZ, UPT ;  /* 0x000000ff1600728c */ /* 0x000fe2000bf25270 */
[----:B------:R-:W-:Y:S01]  /*1a40*/  CS2R R10, SRZ ;  /* 0x00000000000a7805 */ /* 0x000fe2000001ff00 */
[----:B------:R-:W-:Y:S01]  /*1a50*/  IMAD.MOV.U32 R9, RZ, RZ, RZ ;  /* 0x000000ffff097224 */ /* 0x000fe200078e00ff */
[----:B------:R-:W3:Y:S01]  /*1a60*/  LDCU UR65, c[0x0][0x370] ;  /* 0x00006e00ff4177ac */ /* 0x000ee20008000800 */
[----:B------:R-:W-:Y:S01]  /*1a70*/  IMAD.MOV.U32 R8, RZ, RZ, 0x1 ;  /* 0x00000001ff087424 */ /* 0x000fe200078e00ff */
[----:B------:R-:W4:Y:S01]  /*1a80*/  LDCU.64 UR54, c[0x0][0x348] ;  /* 0x00006900ff3677ac */ /* 0x000f220008000a00 */
[----:B------:R-:W1:Y:S01]  /*1a90*/  LDCU UR64, c[0x0][0x374] ;  /* 0x00006e80ff4077ac */ /* 0x000e620008000800 */
[----:B--2---:R-:W-:-:S02]  /*1aa0*/  UIADD3 UR5, UPT, UPT, UR6, 0x7f, URZ ;  /* 0x0000007f06057890 */ /* 0x004fc4000fffe0ff */
[----:B------:R-:W-:Y:S02]  /*1ab0*/  UIADD3 UR72, UPT, UPT, UR6, 0xfe, URZ ;  /* 0x000000fe06487890 */ /* 0x000fe4000fffe0ff */
[----:B------:R-:W-:Y:S02]  /*1ac0*/  USHF.R.S32.HI UR4, URZ, 0x1f, UR5 ;  /* 0x0000001fff047899 */ /* 0x000fe40008011405 */
[----:B------:R-:W-:Y:S02]  /*1ad0*/  USEL UR38, UR46, 0x2, UP1 ;  /* 0x000000022e267887 */ /* 0x000fe40008800000 */
[----:B------:R-:W-:Y:S02]  /*1ae0*/  ULEA.HI UR4, UR4, UR5, URZ, 0x7 ;  /* 0x0000000504047291 */ /* 0x000fe4000f8f38ff */
[----:B------:R-:W-:Y:S02]  /*1af0*/  ULOP3.LUT UR5, UR7, 0x40, URZ, 0xc0, !UPT ;  /* 0x0000004007057892 */ /* 0x000fe4000f8ec0ff */
[----:B------:R-:W-:-:S02]  /*1b00*/  USHF.R.S32.HI UR67, URZ, 0x7, UR4 ;  /* 0x00000007ff437899 */ /* 0x000fc40008011404 */
[----:B------:R-:W-:Y:S02]  /*1b10*/  UIADD3 UR4, UPT, UPT, UR6, -0x1, URZ ;  /* 0xffffffff06047890 */ /* 0x000fe4000fffe0ff */
[----:B------:R-:W-:Y:S02]  /*1b20*/  UISETP.LT.U32.AND UP0, UPT, UR67, 0x3, UPT ;  /* 0x000000034300788c */ /* 0x000fe4000bf01070 */
[----:B------:R-:W-:Y:S02]  /*1b30*/  UISETP.GE.U32.AND UP2, UPT, UR4, -0xff, UPT ;  /* 0xffffff010400788c */ /* 0x000fe4000bf46070 */
[----:B------:R-:W-:Y:S02]  /*1b40*/  USEL UR66, UR67, 0x3, UP0 ;  /* 0x0000000343427887 */ /* 0x000fe40008000000 */
[----:B------:R-:W-:Y:S02]  /*1b50*/  ULEA UR71, UR71, UR5, 0x5 ;  /* 0x0000000547477291 */ /* 0x000fe4000f8e28ff */
[----:B------:R-:W-:-:S02]  /*1b60*/  UIADD3 UR4, UPT, UPT, UR66, -0x1, URZ ;  /* 0xffffffff42047890 */ /* 0x000fc4000fffe0ff */
[----:B------:R-:W-:Y:S02]  /*1b70*/  ULEA UR69, UR69, UR5, 0x5 ;  /* 0x0000000545457291 */ /* 0x000fe4000f8e28ff */
[----:B------:R-:W-:Y:S02]  /*1b80*/  UIADD3 UR70, UPT, UPT, UR67, -UR66, URZ ;  /* 0x8000004243467290 */ /* 0x000fe4000fffe0ff */
[----:B------:R-:W-:Y:S01]  /*1b90*/  @UP2 UIADD3 UR4, UPT, UPT, UR66, URZ, URZ ;  /* 0x000000ff42042290 */ /* 0x000fe2000fffe0ff */
[----:B------:R-:W-:-:S03]  /*1ba0*/  UMOV UR29, URZ ;  /* 0x000000ff001d7c82 */ /* 0x000fc60008000000 */
[----:B------:R-:W-:Y:S02]  /*1bb0*/  UIADD3 UR61, UPT, UPT, UR4, 0x1, URZ ;  /* 0x00000001043d7890 */ /* 0x000fe4000fffe0ff */
[----:B-1-34-:R-:W-:-:S12]  /*1bc0*/  UIADD3 UR68, UPT, UPT, -UR4, URZ, URZ ;  /* 0x000000ff04447290 */ /* 0x01afd8000fffe1ff */
.L_x_46:
[----:B------:R-:W-:-:S13]  /*1bd0*/  R2UR UR4, R60 ;  /* 0x000000003c0472ca */ /* 0x000fda00000e0000 */
[----:B------:R-:W-:Y:S01]  /*1be0*/  UISETP.NE.AND UP0, UPT, UR4, URZ, UPT ;  /* 0x000000ff0400728c */ /* 0x000fe2000bf05270 */
[----:B------:R-:W1:Y:S02]  /*1bf0*/  S2UR UR4, SR_CgaCtaId ;  /* 0x00000000000479c3 */ /* 0x000e640000008800 */
[----:B-1----:R-:W-:-:S06]  /*1c00*/  MOV R60, UR4 ;  /* 0x00000004003c7c02 */ /* 0x002fcc0008000f00 */
[----:B---3--:R-:W-:Y:S05]  /*1c10*/  BRA.U UP0, `(.L_x_23) ;  /* 0x0000000100347547 */ /* 0x008fea000b800000 */
[----:B------:R-:W1:Y:S01]  /*1c20*/  S2R R0, SR_CgaCtaId ;  /* 0x0000000000007919 */ /* 0x000e620000008800 */
[----:B------:R-:W-:-:S04]  /*1c30*/  MOV R2, 0x400 ;  /* 0x0000040000027802 */ /* 0x000fc80000000f00 */
[----:B-1----:R-:W-:Y:S02]  /*1c40*/  LEA R0, R0, R2, 0x18 ;  /* 0x0000000200007211 */ /* 0x002fe400078ec0ff */
[----:B------:R-:W-:-:S03]  /*1c50*/  SHF.L.U32 R2, R8, 0x1f, RZ ;  /* 0x0000001f08027819 */ /* 0x000fc600000006ff */
[----:B------:R-:W-:-:S04]  /*1c60*/  IMAD R0, R9, 0x8, R0 ;  /* 0x0000000809007824 */ /* 0x000fc800078e0200 */
[----:B------:R-:W1:Y:S02]  /*1c70*/  SYNCS.PHASECHK.TRANS64.TRYWAIT P0, [R0+URZ+0xf0], R2 ;  /* 0x0000f002000075a7 */ /* 0x000e6400080011ff */
[----:B-1----:R-:W-:Y:S05]  /*1c80*/  @!P0 BRA `(.L_x_24) ;  /* 0x0000008000848947 */ /* 0x002fea0003800000 */
.L_x_152:
[----:B------:R-:W-:Y:S01]  /*1c90*/  VIADD R9, R9, 0x1 ;  /* 0x0000000109097836 */ /* 0x000fe20000000000 */
[----:B------:R1:W-:Y:S04]  /*1ca0*/  SYNCS.ARRIVE.TRANS64.A1T0 RZ, [R0+URZ+0xe0], RZ ;  /* 0x0000e0ff00ff79a7 */ /* 0x0003e800081000ff */
[----:B------:R-:W-:-:S04]  /*1cb0*/  ISETP.NE.AND P0, PT, R9, 0x2, PT ;  /* 0x000000020900780c */ /* 0x000fc80003f05270 */
[----:B------:R-:W-:Y:S02]  /*1cc0*/  SEL R9, R9, RZ, P0 ;  /* 0x000000ff09097207 */ /* 0x000fe40000000000 */
[----:B-1----:R-:W-:-:S04]  /*1cd0*/  SEL R0, RZ, 0x1, P0 ;  /* 0x00000001ff007807 */ /* 0x002fc80000000000 */
[----:B------:R-:W-:-:S07]  /*1ce0*/  LOP3.LUT R8, R8, R0, RZ, 0x3c, !PT ;  /* 0x0000000008087212 */ /* 0x000fce00078e3cff */
.L_x_23:
[----:B------:R-:W-:Y:S01]  /*1cf0*/  R2UR UR4, R60 ;  /* 0x000000003c0472ca */ /* 0x000fe200000e0000 */
[----:B------:R-:W-:Y:S01]  /*1d00*/  UMOV UR22, 0x400 ;  /* 0x0000040000167882 */ /* 0x000fe20000000000 */
[----:B------:R-:W-:Y:S01]  /*1d10*/  SHF.L.U32 R0, R12, 0x1f, RZ ;  /* 0x0000001f0c007819 */ /* 0x000fe200000006ff */
[----:B------:R-:W-:Y:S02]  /*1d20*/  UISETP.GE.U32.AND UP0, UPT, UR72, 0xff, UPT ;  /* 0x000000ff4800788c */ /* 0x000fe4000bf06070 */
[----:B------:R-:W-:Y:S01]  /*1d30*/  ULEA UR27, UR27, UR71, 0x7 ;  /* 0x000000471b1b7291 */ /* 0x000fe2000f8e38ff */
[----:B------:R-:W-:-:S07]  /*1d40*/  UMOV UR21, URZ ;  /* 0x000000ff00157c82 */ /* 0x000fce0008000000 */
[----:B------:R-:W-:-:S04]  /*1d50*/  ULEA UR22, UR4, UR22, 0x18 ;  /* 0x0000001604167291 */ /* 0x000fc8000f8ec0ff */
[----:B------:R-:W-:-:S09]  /*1d60*/  ULEA UR4, UR29, UR22, 0x3 ;  /* 0x000000161d047291 */ /* 0x000fd2000f8e18ff */
[----:B------:R1:W2:Y:S01]  /*1d70*/  SYNCS.PHASECHK.TRANS64.TRYWAIT P1, [UR4+0x18], R0 ;  /* 0x00001800ff0075a7 */ /* 0x0002a20008021104 */
[----:B------:R-:W-:-:S04]  /*1d80*/  ULEA.HI UR4, UR20, UR20, URZ, 0x1 ;  /* 0x0000001414047291 */ /* 0x000fc8000f8f08ff */
[----:B------:R-:W-:-:S04]  /*1d90*/  USHF.L.U32 UR4, UR4, 0x6, URZ ;  /* 0x0000000604047899 */ /* 0x000fc800080006ff */
[----:B------:R-:W-:-:S04]  /*1da0*/  ULOP3.LUT UR59, UR4, 0xffffff80, URZ, 0xc0, !UPT ;  /* 0xffffff80043b7892 */ /* 0x000fc8000f8ec0ff */
[----:B------:R-:W-:Y:S01]  /*1db0*/  UIADD3 UR59, UPT, UPT, UR69, UR59, URZ ;  /* 0x0000003b453b7290 */ /* 0x000fe2000fffe0ff */
[----:B------:R-:W-:Y:S11]  /*1dc0*/  BRA.U !UP0, `(.L_x_25) ;  /* 0x00000005086c7547 */ /* 0x000ff6000b800000 */
[----:B------:R-:W-:Y:S01]  /*1dd0*/  UMOV UR23, UR68 ;  /* 0x0000004400177c82 */ /* 0x000fe20008000000 */
[----:B------:R-:W-:Y:S01]  /*1de0*/  UMOV UR13, UR29 ;  /* 0x0000001d000d7c82 */ /* 0x000fe20008000000 */
[----:B------:R-:W-:-:S05]  /*1df0*/  UMOV UR42, 0x40 ;  /* 0x00000040002a7882 */ /* 0x000fca0000000000 */
.L_x_33:
[----:B------:R-:W-:Y:S01]  /*1e00*/  ULEA UR6, UR13, UR22, 0x3 ;  /* 0x000000160d067291 */ /* 0x000fe2000f8e18ff */
[----:B--2---:R-:W-:Y:S01]  /*1e10*/  @P4 MOV R2, 0x20000 ;  /* 0x0002000000024802 */ /* 0x004fe20000000f00 */
[----:B--23--:R-:W-:Y:S10]  /*1e20*/  @P1 BRA `(.L_x_26) ;  /* 0x00000000000c1947 */ /* 0x00cff40003800000 */
[----:B------:R-:W-:-:S04]  /*1e30*/  SHF.L.U32 R3, R12, 0x1f, RZ ;  /* 0x0000001f0c037819 */ /* 0x000fc800000006ff */
[----:B------:R-:W2:Y:S02]  /*1e40*/  SYNCS.PHASECHK.TRANS64.TRYWAIT P0, [UR6+0x18], R3 ;  /* 0x00001803ff0075a7 */ /* 0x000ea40008001106 */
[----:B--2---:R-:W-:Y:S05]  /*1e50*/  @!P0 BRA `(.L_x_27) ;  /* 0x0000008000248947 */ /* 0x004fea0003800000 */
.L_x_26:
[----:B------:R2:W-:Y:S01]  /*1e60*/  @P4 SYNCS.ARRIVE.TRANS64 RZ, [UR6], R2 ;  /* 0x00000002ffff49a7 */ /* 0x0005e20008000006 */
[----:B------:R-:W-:Y:S02]  /*1e70*/  ULOP3.LUT UR4, UR38, 0x2, URZ, 0xfc, !UPT ;  /* 0x0000000226047892 */ /* 0x000fe4000f8efcff */
[----:B------:R-:W-:Y:S02]  /*1e80*/  UIADD3 UR23, UPT, UPT, UR23, 0x1, URZ ;  /* 0x0000000117177890 */ /* 0x000fe4000fffe0ff */
[----:B------:R-:W-:Y:S02]  /*1e90*/  UISETP.NE.AND UP0, UPT, UR4, 0x2, UPT ;  /* 0x000000020400788c */ /* 0x000fe4000bf05270 */
[----:B------:R-:W-:-:S07]  /*1ea0*/  UISETP.NE.AND UP2, UPT, UR23, 0x1, UPT ;  /* 0x000000011700788c */ /* 0x000fce000bf45270 */
[----:B------:R-:W-:Y:S05]  /*1eb0*/  BRA.U UP0, `(.L_x_28) ;  /* 0x0000000100047547 */ /* 0x000fea000b800000 */
[----:B------:R-:W-:Y:S05]  /*1ec0*/  BPT.TRAP 0x1 ;  /* 0x000000040000795c */ /* 0x000fea0000300000 */
.L_x_28:
[----:B------:R-:W-:Y:S04]  /*1ed0*/  BSSY.RECONVERGENT B0, `(.L_x_29) ;  /* 0x0000003000007945 */ /* 0x000fe80003800200 */
[----:B------:R-:W-:Y:S05]  /*1ee0*/  @!P3 BRA `(.L_x_30) ;  /* 0x000000000004b947 */ /* 0x000fea0003800000 */
[----:B------:R-:W-:Y:S05]  /*1ef0*/  BPT.TRAP 0x1 ;  /* 0x000000040000795c */ /* 0x000fea0000300000 */
.L_x_30:
[----:B------:R-:W-:Y:S05]  /*1f00*/  BSYNC.RECONVERGENT B0 ;  /* 0x0000000000007941 */ /* 0x000fea0003800200 */
.L_x_29:
[----:B------:R-:W-:Y:S01]  /*1f10*/  UIADD3 UR4, UPT, UPT, UR13, 0x1, URZ ;  /* 0x000000010d047890 */ /* 0x000fe2000fffe0ff */
[----:B------:R-:W-:Y:S01]  /*1f20*/  BSSY.RECONVERGENT B0, `(.L_x_31) ;  /* 0x0000041000007945 */ /* 0x000fe20003800200 */
[----:B------:R-:W-:Y:S02]  /*1f30*/  ELECT P0, URZ, PT ;  /* 0x0000000000ff782f */ /* 0x000fe40003800000 */
[----:B------:R-:W-:-:S04]  /*1f40*/  UISETP.NE.AND UP0, UPT, UR4, 0x3, UPT ;  /* 0x000000030400788c */ /* 0x000fc8000bf05270 */
[----:B------:R-:W-:Y:S02]  /*1f50*/  USEL UR5, URZ, 0x1, UP0 ;  /* 0x00000001ff057887 */ /* 0x000fe40008000000 */
[----:B------:R-:W-:-:S04]  /*1f60*/  USEL UR29, UR4, URZ, UP0 ;  /* 0x000000ff041d7287 */ /* 0x000fc80008000000 */
[----:B------:R-:W-:Y:S01]  /*1f70*/  ULEA UR4, UR29, UR22, 0x3 ;  /* 0x000000161d047291 */ /* 0x000fe2000f8e18ff */
[----:B------:R-:W-:-:S04]  /*1f80*/  LOP3.LUT R12, R12, UR5, RZ, 0x3c, !PT ;  /* 0x000000050c0c7c12 */ /* 0x000fc8000f8e3cff */
[----:B-1----:R-:W-:-:S04]  /*1f90*/  SHF.L.U32 R0, R12, 0x1f, RZ ;  /* 0x0000001f0c007819 */ /* 0x002fc800000006ff */
[----:B------:R1:W3:Y:S01]  /*1fa0*/  SYNCS.PHASECHK.TRANS64.TRYWAIT P1, [UR4+0x18], R0 ;  /* 0x00001800ff0075a7 */ /* 0x0002e20008021104 */
[----:B------:R-:W-:Y:S05]  /*1fb0*/  @!P0 BRA `(.L_x_32) ;  /* 0x0000000000dc8947 */ /* 0x000fea0003800000 */
[----:B------:R-:W-:Y:S02]  /*1fc0*/  USHF.L.U32 UR7, UR13, 0xd, URZ ;  /* 0x0000000d0d077899 */ /* 0x000fe400080006ff */
[----:B------:R-:W-:Y:S02]  /*1fd0*/  UIADD3 UR4, UP1, UPT, UR54, 0x80, URZ ;  /* 0x0000008036047890 */ /* 0x000fe4000ff3e0ff */
[----:B------:R-:W-:Y:S02]  /*1fe0*/  ULOP3.LUT UR32, UR7, UR53, URZ, 0xfc, !UPT ;  /* 0x0000003507207292 */ /* 0x000fe4000f8efcff */
[----:B------:R-:W-:Y:S02]  /*1ff0*/  ULOP3.LUT UR7, UR7, UR45, URZ, 0xfc, !UPT ;  /* 0x0000002d07077292 */ /* 0x000fe4000f8efcff */
[----:B------:R-:W-:Y:S02]  /*2000*/  ULEA UR32, UR32, UR22, 0x2 ;  /* 0x0000001620207291 */ /* 0x000fe4000f8e10ff */
[----:B------:R-:W-:-:S02]  /*2010*/  UIADD3 UR14, UP0, UPT, UR54, 0x180, URZ ;  /* 0x00000180360e7890 */ /* 0x000fc4000ff1e0ff */
[----:B------:R-:W-:Y:S02]  /*2020*/  UIADD3 UR58, UPT, UPT, UR42, -0x40, URZ ;  /* 0xffffffc02a3a7890 */ /* 0x000fe4000fffe0ff */
[----:B------:R-:W-:Y:S02]  /*2030*/  ULOP3.LUT UR57, UR6, 0xfefffff8, URZ, 0xc0, !UPT ;  /* 0xfefffff806397892 */ /* 0x000fe4000f8ec0ff */
[----:B------:R-:W-:Y:S02]  /*2040*/  UIADD3.X UR5, UPT, UPT, URZ, UR55, URZ, UP1, !UPT ;  /* 0x00000037ff057290 */ /* 0x000fe40008ffe4ff */
[----:B------:R-:W-:Y:S02]  /*2050*/  ULEA UR7, UR7, UR22, 0x2 ;  /* 0x0000001607077291 */ /* 0x000fe4000f8e10ff */
[----:B------:R-:W-:Y:S02]  /*2060*/  UIADD3 UR56, UPT, UPT, UR32, 0x8400, URZ ;  /* 0x0000840020387890 */ /* 0x000fe4000fffe0ff */
[----:B------:R-:W-:-:S02]  /*2070*/  UPRMT UR17, URZ, 0x5410, UR31 ;  /* 0x00005410ff117896 */ /* 0x000fc4000800001f */
[----:B------:R-:W-:Y:S02]  /*2080*/  UIADD3 UR50, UPT, UPT, UR42, -0x20, URZ ;  /* 0xffffffe02a327890 */ /* 0x000fe4000fffe0ff */
[----:B------:R-:W-:Y:S02]  /*2090*/  UIADD3 UR48, UPT, UPT, UR32, 0xa400, URZ ;  /* 0x0000a40020307890 */ /* 0x000fe4000fffe0ff */
[----:B------:R-:W-:Y:S02]  /*20a0*/  UIADD3 UR40, UPT, UPT, UR32, 0xc400, URZ ;  /* 0x0000c40020287890 */ /* 0x000fe4000fffe0ff */
[----:B------:R-:W-:Y:S02]  /*20b0*/  UIADD3 UR34, UPT, UPT, UR42, 0x20, URZ ;  /* 0x000000202a227890 */ /* 0x000fe4000fffe0ff */
[----:B------:R-:W-:Y:S02]  /*20c0*/  UIADD3 UR32, UPT, UPT, UR32, 0xe400, URZ ;  /* 0x0000e40020207890 */ /* 0x000fe4000fffe0ff */
[----:B------:R-:W-:-:S02]  /*20d0*/  UIADD3.X UR15, UPT, UPT, URZ, UR55, URZ, UP0, !UPT ;  /* 0x00000037ff0f7290 */ /* 0x000fc400087fe4ff */
[----:B------:R-:W-:Y:S02]  /*20e0*/  UPRMT UR21, URZ, 0x5410, UR30 ;  /* 0x00005410ff157896 */ /* 0x000fe4000800001e */
[----:B------:R-:W-:Y:S02]  /*20f0*/  UIADD3 UR24, UPT, UPT, UR7, 0x20400, URZ ;  /* 0x0002040007187890 */ /* 0x000fe4000fffe0ff */
[----:B------:R-:W-:Y:S01]  /*2100*/  UIADD3 UR8, UPT, UPT, UR7, 0x22400, URZ ;  /* 0x0002240007087890 */ /* 0x000fe2000fffe0ff */
[----:B------:R-:W-:Y:S01]  /*2110*/  UMOV UR46, 0x0 ;  /* 0x00000000002e7882 */ /* 0x000fe20000000000 */
[----:B------:R-:W-:Y:S01]  /*2120*/  UMOV UR47, 0x10000000 ;  /* 0x10000000002f7882 */ /* 0x000fe20000000000 */
[----:B------:R-:W-:Y:S01]  /*2130*/  UMOV UR51, UR59 ;  /* 0x0000003b00337c82 */ /* 0x000fe20008000000 */
[----:B------:R-:W-:Y:S01]  /*2140*/  UMOV UR52, UR60 ;  /* 0x0000003c00347c82 */ /* 0x000fe20008000000 */
[----:B------:R-:W-:Y:S01]  /*2150*/  UMOV UR49, UR57 ;  /* 0x0000003900317c82 */ /* 0x000fe20008000000 */
[----:B------:R-:W-:Y:S01]  /*2160*/  UMOV UR43, UR59 ;  /* 0x0000003b002b7c82 */ /* 0x000fe20008000000 */
[----:B------:R-:W-:Y:S01]  /*2170*/  UMOV UR44, UR60 ;  /* 0x0000003c002c7c82 */ /* 0x000fe20008000000 */
[----:B------:R-:W-:Y:S01]  /*2180*/  UMOV UR41, UR57 ;  /* 0x0000003900297c82 */ /* 0x000fe20008000000 */
[----:B------:R-:W-:Y:S01]  /*2190*/  UTMALDG.3D.MULTICAST.2CTA [UR56], [UR4], UR17, desc[UR46] ;  /* 0x00002e38040073b4 */ /* 0x000fe20008211811 */
[----:B------:R-:W-:Y:S01]  /*21a0*/  UMOV UR35, UR59 ;  /* 0x0000003b00237c82 */ /* 0x000fe20008000000 */
        /* <DEDUP_REMOVED lines=10> */
[----:B------:R-:W-:Y:S01]  /*2250*/  UIADD3 UR16, UPT, UPT, UR7, 0x24400, URZ ;  /* 0x0002440007107890 */ /* 0x000fe2000fffe0ff */
[----:B------:R-:W-:Y:S01]  /*2260*/  UMOV UR18, UR42 ;  /* 0x0000002a00127c82 */ /* 0x000fe20008000000 */
[----:B------:R-:W-:Y:S01]  /*2270*/  UMOV UR19, UR27 ;  /* 0x0000001b00137c82 */ /* 0x000fe20008000000 */
[----:B------:R-:W-:Y:S01]  /*2280*/  UTMALDG.3D.MULTICAST.2CTA [UR40], [UR4], UR17, desc[UR46] ;  /* 0x00002e28040073b4 */ /* 0x000fe20008211811 */
[----:B------:R-:W-:Y:S01]  /*2290*/  UMOV UR20, UR60 ;  /* 0x0000003c00147c82 */ /* 0x000fe20008000000 */
[----:B------:R4:W-:Y:S01]  /*22a0*/  UTMALDG.3D.MULTICAST.2CTA [UR32], [UR4], UR17, desc[UR46] ;  /* 0x00002e20040073b4 */ /* 0x0009e20008211811 */
[----:B------:R-:W-:Y:S01]  /*22b0*/  UTMALDG.3D.MULTICAST.2CTA [UR24], [UR14], UR21, desc[UR46] ;  /* 0x00002e180e0073b4 */ /* 0x000fe20008211815 */
[----:B------:R2:W-:Y:S01]  /*22c0*/  UTMALDG.3D.MULTICAST.2CTA [UR8], [UR14], UR21, desc[UR46] ;  /* 0x00002e080e0073b4 */ /* 0x0005e20008211815 */
[----:B----4-:R-:W-:-:S02]  /*22d0*/  UMOV UR17, UR57 ;  /* 0x0000003900117c82 */ /* 0x010fc40008000000 */
[----:B------:R4:W-:Y:S01]  /*22e0*/  UTMALDG.3D.MULTICAST.2CTA [UR16], [UR14], UR21, desc[UR46] ;  /* 0x00002e100e0073b4 */ /* 0x0009e20008211815 */
[----:B--2---:R-:W-:Y:S01]  /*22f0*/  UIADD3 UR8, UPT, UPT, UR7, 0x26400, URZ ;  /* 0x0002640007087890 */ /* 0x004fe2000fffe0ff */
[----:B------:R-:W-:-:S08]  /*2300*/  UMOV UR10, UR34 ;  /* 0x00000022000a7c82 */ /* 0x000fd00008000000 */
[----:B------:R4:W-:Y:S02]  /*2310*/  UTMALDG.3D.MULTICAST.2CTA [UR8], [UR14], UR21, desc[UR46] ;  /* 0x00002e080e0073b4 */ /* 0x0009e40008211815 */
[----:B----4-:R-:W-:Y:S01]  /*2320*/  NOP ;  /* 0x0000000000007918 */ /* 0x010fe20000000000 */
.L_x_32:
[----:B------:R-:W-:Y:S05]  /*2330*/  BSYNC.RECONVERGENT B0 ;  /* 0x0000000000007941 */ /* 0x000fea0003800200 */
.L_x_31:
[----:B------:R-:W-:Y:S01]  /*2340*/  UIADD3 UR42, UPT, UPT, UR42, 0x80, URZ ;  /* 0x000000802a2a7890 */ /* 0x000fe2000fffe0ff */
[----:B------:R-:W-:Y:S01]  /*2350*/  UMOV UR13, UR29 ;  /* 0x0000001d000d7c82 */ /* 0x000fe20008000000 */
[----:B------:R-:W-:Y:S01]  /*2360*/  UMOV UR21, UR61 ;  /* 0x0000003d00157c82 */ /* 0x000fe20008000000 */
[----:B------:R-:W-:Y:S09]  /*2370*/  BRA.U UP2, `(.L_x_33) ;  /* 0xfffffff902a07547 */ /* 0x000ff2000b83ffff */
.L_x_25:
[----:B------:R-:W-:Y:S01]  /*2380*/  ULEA UR4, UR29, UR22, 0x3 ;  /* 0x000000161d047291 */ /* 0x000fe2000f8e18ff */
[----:B-1----:R-:W-:Y:S01]  /*2390*/  SHF.L.U32 R0, R12, 0x1f, RZ ;  /* 0x0000001f0c007819 */ /* 0x002fe200000006ff */
[----:B------:R-:W-:Y:S01]  /*23a0*/  @!P2 SYNCS.ARRIVE.TRANS64.A1T0 RZ, [UR22+0x78], RZ ;  /* 0x000078ffffffa9a7 */ /* 0x000fe20008100016 */
[----:B------:R-:W-:-:S06]  /*23b0*/  UISETP.GT.AND UP0, UPT, UR67, UR66, UPT ;  /* 0x000000424300728c */ /* 0x000fcc000bf04270 */
[----:B--23--:R1:W2:Y:S03]  /*23c0*/  SYNCS.PHASECHK.TRANS64.TRYWAIT P1, [UR4+0x18], R0 ;  /* 0x00001800ff0075a7 */ /* 0x00c2a60008021104 */
[----:B------:R-:W-:Y:S05]  /*23d0*/  BRA.U !UP0, `(.L_x_34) ;  /* 0x0000000508647547 */ /* 0x000fea000b800000 */
[----:B------:R-:W-:Y:S01]  /*23e0*/  UIADD3 UR37, UPT, UPT, UR70, UR21, URZ ;  /* 0x0000001546257290 */ /* 0x000fe2000fffe0ff */
[----:B------:R-:W-:-:S11]  /*23f0*/  UMOV UR13, UR29 ;  /* 0x0000001d000d7c82 */ /* 0x000fd60008000000 */
.L_x_42:
[----:B------:R-:W-:Y:S01]  /*2400*/  ULEA UR6, UR13, UR22, 0x3 ;  /* 0x000000160d067291 */ /* 0x000fe2000f8e18ff */
[----:B--2---:R-:W-:Y:S01]  /*2410*/  @P4 MOV R2, 0x20000 ;  /* 0x0002000000024802 */ /* 0x004fe20000000f00 */
[----:B--23--:R-:W-:Y:S10]  /*2420*/  @P1 BRA `(.L_x_35) ;  /* 0x00000000000c1947 */ /* 0x00cff40003800000 */
[----:B------:R-:W-:-:S04]  /*2430*/  SHF.L.U32 R3, R12, 0x1f, RZ ;  /* 0x0000001f0c037819 */ /* 0x000fc800000006ff */
[----:B------:R-:W2:Y:S02]  /*2440*/  SYNCS.PHASECHK.TRANS64.TRYWAIT P0, [UR6+0x18], R3 ;  /* 0x00001803ff0075a7 */ /* 0x000ea40008001106 */
[----:B--2---:R-:W-:Y:S05]  /*2450*/  @!P0 BRA `(.L_x_36) ;  /* 0x0000007800bc8947 */ /* 0x004fea0003800000 */
.L_x_35:
[----:B------:R2:W-:Y:S01]  /*2460*/  @P4 SYNCS.ARRIVE.TRANS64 RZ, [UR6], R2 ;  /* 0x00000002ffff49a7 */ /* 0x0005e20008000006 */
[----:B------:R-:W-:-:S04]  /*2470*/  ULOP3.LUT UR4, UR38, 0x2, URZ, 0xfc, !UPT ;  /* 0x0000000226047892 */ /* 0x000fc8000f8efcff */
[----:B------:R-:W-:-:S09]  /*2480*/  UISETP.NE.AND UP0, UPT, UR4, 0x2, UPT ;  /* 0x000000020400788c */ /* 0x000fd2000bf05270 */
[----:B------:R-:W-:Y:S05]  /*2490*/  BRA.U UP0, `(.L_x_37) ;  /* 0x0000000100047547 */ /* 0x000fea000b800000 */
[----:B------:R-:W-:Y:S05]  /*24a0*/  BPT.TRAP 0x1 ;  /* 0x000000040000795c */ /* 0x000fea0000300000 */
.L_x_37:
[----:B------:R-:W-:Y:S04]  /*24b0*/  BSSY.RECONVERGENT B0, `(.L_x_38) ;  /* 0x0000003000007945 */ /* 0x000fe80003800200 */
[----:B------:R-:W-:Y:S05]  /*24c0*/  @!P3 BRA `(.L_x_39) ;  /* 0x000000000004b947 */ /* 0x000fea0003800000 */
[----:B------:R-:W-:Y:S05]  /*24d0*/  BPT.TRAP 0x1 ;  /* 0x000000040000795c */ /* 0x000fea0000300000 */
.L_x_39:
[----:B------:R-:W-:Y:S05]  /*24e0*/  BSYNC.RECONVERGENT B0 ;  /* 0x0000000000007941 */ /* 0x000fea0003800200 */
.L_x_38:
        /* <DEDUP_REMOVED lines=16> */
[----:B------:R-:W-:-:S02]  /*25f0*/  USHF.L.U32 UR58, UR21, 0x7, URZ ;  /* 0x00000007153a7899 */ /* 0x000fc400080006ff */
[----:B------:R-:W-:Y:S02]  /*2600*/  UIADD3 UR14, UP0, UPT, UR54, 0x180, URZ ;  /* 0x00000180360e7890 */ /* 0x000fe4000ff1e0ff */
[----:B------:R-:W-:Y:S02]  /*2610*/  ULOP3.LUT UR57, UR6, 0xfefffff8, URZ, 0xc0, !UPT ;  /* 0xfefffff806397892 */ /* 0x000fe4000f8ec0ff */
[----:B------:R-:W-:Y:S02]  /*2620*/  UIADD3.X UR5, UPT, UPT, URZ, UR55, URZ, UP1, !UPT ;  /* 0x00000037ff057290 */ /* 0x000fe40008ffe4ff */
[----:B------:R-:W-:Y:S02]  /*2630*/  ULEA UR7, UR7, UR22, 0x2 ;  /* 0x0000001607077291 */ /* 0x000fe4000f8e10ff */
[----:B------:R-:W-:Y:S02]  /*2640*/  UIADD3 UR56, UPT, UPT, UR32, 0x8400, URZ ;  /* 0x0000840020387890 */ /* 0x000fe4000fffe0ff */
[----:B------:R-:W-:-:S02]  /*2650*/  UPRMT UR16, URZ, 0x5410, UR31 ;  /* 0x00005410ff107896 */ /* 0x000fc4000800001f */
[----:B------:R-:W-:Y:S02]  /*2660*/  UIADD3 UR50, UPT, UPT, UR58, 0x20, URZ ;  /* 0x000000203a327890 */ /* 0x000fe4000fffe0ff */
[----:B------:R-:W-:Y:S02]  /*2670*/  UIADD3 UR48, UPT, UPT, UR32, 0xa400, URZ ;  /* 0x0000a40020307890 */ /* 0x000fe4000fffe0ff */
[----:B------:R-:W-:Y:S02]  /*2680*/  UIADD3 UR42, UPT, UPT, UR58, 0x40, URZ ;  /* 0x000000403a2a7890 */ /* 0x000fe4000fffe0ff */
[----:B------:R-:W-:Y:S02]  /*2690*/  UIADD3 UR40, UPT, UPT, UR32, 0xc400, URZ ;  /* 0x0000c40020287890 */ /* 0x000fe4000fffe0ff */
[----:B------:R-:W-:Y:S02]  /*26a0*/  UIADD3 UR34, UPT, UPT, UR58, 0x60, URZ ;  /* 0x000000603a227890 */ /* 0x000fe4000fffe0ff */
[----:B------:R-:W-:-:S02]  /*26b0*/  UIADD3 UR32, UPT, UPT, UR32, 0xe400, URZ ;  /* 0x0000e40020207890 */ /* 0x000fc4000fffe0ff */
[----:B------:R-:W-:Y:S02]  /*26c0*/  UIADD3.X UR15, UPT, UPT, URZ, UR55, URZ, UP0, !UPT ;  /* 0x00000037ff0f7290 */ /* 0x000fe400087fe4ff */
        /* <DEDUP_REMOVED lines=28> */
[----:B------:R4:W-:Y:S01]  /*2890*/  UTMALDG.3D.MULTICAST.2CTA [UR32], [UR4], UR16, desc[UR46] ;  /* 0x00002e20040073b4 */ /* 0x0009e20008211810 */
[----:B------:R-:W-:Y:S01]  /*28a0*/  UTMALDG.3D.MULTICAST.2CTA [UR24], [UR14], UR23, desc[UR46] ;  /* 0x00002e180e0073b4 */ /* 0x000fe20008211817 */
[----:B------:R2:W-:Y:S01]  /*28b0*/  UTMALDG.3D.MULTICAST.2CTA [UR8], [UR14], UR23, desc[UR46] ;  /* 0x00002e080e0073b4 */ /* 0x0005e20008211817 */
[----:B----4-:R-:W-:-:S09]  /*28c0*/  UIADD3 UR16, UPT, UPT, UR7, 0x24400, URZ ;  /* 0x0002440007107890 */ /* 0x010fd2000fffe0ff */
[----:B------:R4:W-:Y:S01]  /*28d0*/  UTMALDG.3D.MULTICAST.2CTA [UR16], [UR14], UR23, desc[UR46] ;  /* 0x00002e100e0073b4 */ /* 0x0009e20008211817 */
[----:B--2---:R-:W-:Y:S01]  /*28e0*/  UIADD3 UR8, UPT, UPT, UR7, 0x26400, URZ ;  /* 0x0002640007087890 */ /* 0x004fe2000fffe0ff */
[----:B------:R-:W-:-:S08]  /*28f0*/  UMOV UR10, UR34 ;  /* 0x00000022000a7c82 */ /* 0x000fd00008000000 */
[----:B------:R4:W-:Y:S02]  /*2900*/  UTMALDG.3D.MULTICAST.2CTA [UR8], [UR14], UR23, desc[UR46] ;  /* 0x00002e080e0073b4 */ /* 0x0009e40008211817 */
[----:B----4-:R-:W-:Y:S01]  /*2910*/  NOP ;  /* 0x0000000000007918 */ /* 0x010fe20000000000 */
.L_x_41:
[----:B------:R-:W-:Y:S05]  /*2920*/  BSYNC.RECONVERGENT B0 ;  /* 0x0000000000007941 */ /* 0x000fea0003800200 */
.L_x_40:
[----:B------:R-:W-:Y:S01]  /*2930*/  UIADD3 UR21, UPT, UPT, UR21, 0x1, URZ ;  /* 0x0000000115157890 */ /* 0x000fe2000fffe0ff */
[----:B------:R-:W-:-:S03]  /*2940*/  UMOV UR13, UR29 ;  /* 0x0000001d000d7c82 */ /* 0x000fc60008000000 */
[----:B------:R-:W-:-:S09]  /*2950*/  UISETP.NE.AND UP0, UPT, UR21, UR37, UPT ;  /* 0x000000251500728c */ /* 0x000fd2000bf05270 */
[----:B------:R-:W-:Y:S05]  /*2960*/  BRA.U UP0, `(.L_x_42) ;  /* 0xfffffff900a47547 */ /* 0x000fea000b83ffff */
.L_x_34:
[C---:B------:R-:W-:Y:S01]  /*2970*/  LEA R3, R11.reuse, UR22, 0x3 ;  /* 0x000000160b037c11 */ /* 0x040fe2000f8e18ff */
[----:B------:R-:W-:Y:S01]  /*2980*/  NOP ;  /* 0x0000000000007918 */ /* 0x000fe20000000000 */
[----:B-1----:R-:W-:Y:S02]  /*2990*/  SHF.L.U32 R0, R10, 0x1f, RZ ;  /* 0x0000001f0a007819 */ /* 0x002fe400000006ff */
[----:B------:R-:W-:Y:S02]  /*29a0*/  LEA R4, R11, UR22, 0x4 ;  /* 0x000000160b047c11 */ /* 0x000fe4000f8e20ff */
[----:B------:R-:W1:Y:S02]  /*29b0*/  SYNCS.PHASECHK.TRANS64.TRYWAIT P0, [R3+URZ+0x80], R0 ;  /* 0x00008000030075a7 */ /* 0x000e6400080011ff */
[----:B-1----:R-:W-:Y:S05]  /*29c0*/  @!P0 BRA `(.L_x_43) ;  /* 0x0000007400788947 */ /* 0x002fea0003800000 */
.L_x_155:
[----:B------:R-:W4:Y:S01]  /*29d0*/  LDS.128 R4, [R4+0x110] ;  /* 0x0001100004047984 */ /* 0x000f220000000c00 */
[----:B------:R-:W-:Y:S01]  /*29e0*/  UISETP.GE.AND UP0, UPT, UR39, 0x1, UPT ;  /* 0x000000012700788c */ /* 0x000fe2000bf06270 */
[----:B------:R-:W-:Y:S01]  /*29f0*/  @!PT LDS RZ, [RZ] ;  /* 0x00000000fffff984 */ /* 0x000fe20000000800 */
[----:B------:R-:W-:Y:S01]  /*2a00*/  @!PT LDS RZ, [RZ] ;  /* 0x00000000fffff984 */ /* 0x000fe20000000800 */
[----:B------:R-:W-:Y:S01]  /*2a10*/  @!PT LDS RZ, [RZ] ;  /* 0x00000000fffff984 */ /* 0x000fe20000000800 */
[----:B------:R-:W-:Y:S01]  /*2a20*/  @!PT LDS RZ, [RZ] ;  /* 0x00000000fffff984 */ /* 0x000fe20000000800 */
[----:B------:R1:W-:Y:S06]  /*2a30*/  MEMBAR.ALL.CTA ;  /* 0x0000000000007992 */ /* 0x0003ec0000008000 */
[----:B-1----:R-:W1:Y:S01]  /*2a40*/  FENCE.VIEW.ASYNC.S ;  /* 0x00000000000073c6 */ /* 0x002e620000000000 */
[----:B----4-:R-:W-:-:S13]  /*2a50*/  LOP3.LUT P0, RZ, R6, 0x1, RZ, 0xc0, !PT ;  /* 0x0000000106ff7812 */ /* 0x010fda000780c0ff */
[----:B-1----:R-:W-:Y:S01]  /*2a60*/  VOTEU.ANY UP1, P0 ;  /* 0x0000000000ff7886 */ /* 0x002fe20000020100 */
[----:B------:R-:W-:-:S13]  /*2a70*/  PLOP3.LUT P0, PT, PT, PT, UP1, 0x80, 0x8 ;  /* 0x000000000008781c */ /* 0x000fda0003f0f018 */
[----:B------:R-:W-:Y:S02]  /*2a80*/  @P0 LOP3.LUT R0, R5, 0xffff, RZ, 0xc0, !PT ;  /* 0x0000ffff05000812 */ /* 0x000fe400078ec0ff */
[----:B--2---:R-:W-:Y:S02]  /*2a90*/  @P0 MOV R2, R4 ;  /* 0x0000000400020202 */ /* 0x004fe40000000f00 */
[----:B------:R-:W-:Y:S01]  /*2aa0*/  @P0 R2UR UR5, R0 ;  /* 0x00000000000502ca */ /* 0x000fe200000e0000 */
[----:B------:R-:W-:Y:S01]  /*2ab0*/  VIADD R0, R3, 0x90 ;  /* 0x0000009003007836 */ /* 0x000fe20000000000 */
[----:B------:R-:W-:Y:S02]  /*2ac0*/  @P0 SHF.R.U32.HI R4, RZ, 0x10, R5 ;  /* 0x00000010ff040819 */ /* 0x000fe40000011605 */
[----:B------:R-:W-:Y:S02]  /*2ad0*/  @P0 R2UR UR6, R2 ;  /* 0x00000000020602ca */ /* 0x000fe400000e0000 */
[----:B------:R-:W-:-:S02]  /*2ae0*/  PRMT R0, RZ, 0x654, R0 ;  /* 0x00000654ff007816 */ /* 0x000fc40000000000 */
[----:B------:R-:W-:Y:S02]  /*2af0*/  @P0 R2UR UR4, R4 ;  /* 0x00000000040402ca */ /* 0x000fe400000e0000 */
[----:B------:R1:W-:Y:S03]  /*2b00*/  SYNCS.ARRIVE.TRANS64.RED.A1T0 RZ, [R0+URZ], RZ ;  /* 0x000000ff00ff79a7 */ /* 0x0003e600081004ff */
[----:B------:R-:W-:-:S04]  /*2b10*/  @UP1 UMOV UR62, UR5 ;  /* 0x00000005003e1c82 */ /* 0x000fc80008000000 */
[----:B------:R-:W-:-:S04]  /*2b20*/  @UP1 UMOV UR63, UR6 ;  /* 0x00000006003f1c82 */ /* 0x000fc80008000000 */
[----:B------:R-:W-:Y:S01]  /*2b30*/  @UP1 UMOV UR60, UR4 ;  /* 0x00000004003c1c82 */ /* 0x000fe20008000000 */
[----:B------:R-:W-:Y:S05]  /*2b40*/  BRA.U !UP0, `(.L_x_44) ;  /* 0x0000000108d47547 */ /* 0x000fea000b800000 */
[----:B------:R-:W2:Y:S01]  /*2b50*/  LDCU.128 UR12, c[0x0][0xb10] ;  /* 0x00016200ff0c77ac */ /* 0x000ea20008000c00 */
[----:B------:R-:W4:Y:S01]  /*2b60*/  LDCU UR21, c[0x0][0xb20] ;  /* 0x00016400ff1577ac */ /* 0x000f220008000800 */
[----:B------:R-:W3:Y:S01]  /*2b70*/  LDCU UR20, c[0x0][0xb0c] ;  /* 0x00016180ff1477ac */ /* 0x000ee20008000800 */
[----:B------:R-:W1:Y:S01]  /*2b80*/  LDCU.64 UR8, c[0x0][0xb28] ;  /* 0x00016500ff0877ac */ /* 0x000e620008000a00 */
[----:B------:R-:W-:Y:S02]  /*2b90*/  UISETP.NE.AND UP3, UPT, UR39, 0x1, UPT ;  /* 0x000000012700788c */ /* 0x000fe4000bf65270 */
[----:B--2---:R-:W-:Y:S02]  /*2ba0*/  UIMAD.WIDE.U32 UR6, UR64, UR15, URZ ;  /* 0x0000000f400672a5 */ /* 0x004fe4000f8e00ff */
[----:B------:R-:W-:Y:S02]  /*2bb0*/  UIMAD.WIDE.U32 UR4, UR65, UR12, URZ ;  /* 0x0000000c410472a5 */ /* 0x000fe4000f8e00ff */
[----:B------:R-:W-:-:S02]  /*2bc0*/  UISETP.NE.AND UP0, UPT, UR14, 0x1, UPT ;  /* 0x000000010e00788c */ /* 0x000fc4000bf05270 */
[----:B------:R-:W-:Y:S01]  /*2bd0*/  UIMAD.WIDE.U32 UR18, UR62, UR15, URZ ;  /* 0x0000000f3e1272a5 */ /* 0x000fe2000f8e00ff */
[----:B------:R-:W-:Y:S02]  /*2be0*/  UMOV UR6, UR7 ;  /* 0x0000000700067c82 */ /* 0x000fe40008000000 */
[----:B------:R-:W-:Y:S01]  /*2bf0*/  UMOV UR4, UR5 ;  /* 0x0000000500047c82 */ /* 0x000fe20008000000 */
[----:B----4-:R-:W-:Y:S02]  /*2c00*/  USHF.R.U32.HI UR6, URZ, UR21, UR6 ;  /* 0x00000015ff067299 */ /* 0x010fe40008011606 */
[----:B---3--:R-:W-:Y:S02]  /*2c10*/  UISETP.NE.AND UP2, UPT, UR20, 0x1, UPT ;  /* 0x000000011400788c */ /* 0x008fe4000bf45270 */
[----:B------:R-:W-:Y:S02]  /*2c20*/  USHF.R.U32.HI UR4, URZ, UR13, UR4 ;  /* 0x0000000dff047299 */ /* 0x000fe40008011604 */
[----:B------:R-:W-:-:S02]  /*2c30*/  USEL UR5, UR64, UR6, !UP0 ;  /* 0x0000000640057287 */ /* 0x000fc4000c000000 */
[----:B------:R-:W-:Y:S02]  /*2c40*/  USEL UR6, UR65, UR4, !UP2 ;  /* 0x0000000441067287 */ /* 0x000fe4000d000000 */
[----:B-1----:R-:W-:Y:S01]  /*2c50*/  UIMAD.WIDE.U32 UR10, UR5, UR8, URZ ;  /* 0x00000008050a72a5 */ /* 0x002fe2000f8e00ff */
[----:B------:R-:W-:Y:S01]  /*2c60*/  UMOV UR4, UR19 ;  /* 0x0000001300047c82 */ /* 0x000fe20008000000 */
[----:B------:R-:W-:Y:S02]  /*2c70*/  UIMAD.WIDE.U32 UR16, UR63, UR12, URZ ;  /* 0x0000000c3f1072a5 */ /* 0x000fe4000f8e00ff */
[----:B------:R-:W-:-:S03]  /*2c80*/  UIMAD.WIDE.U32 UR18, UR6, UR8, URZ ;  /* 0x00000008061272a5 */ /* 0x000fc6000f8e00ff */
[----:B------:R-:W-:Y:S01]  /*2c90*/  UMOV UR10, UR11 ;  /* 0x0000000b000a7c82 */ /* 0x000fe20008000000 */
[----:B------:R-:W-:Y:S02]  /*2ca0*/  USHF.R.U32.HI UR4, URZ, UR21, UR4 ;  /* 0x00000015ff047299 */ /* 0x000fe40008011604 */
[----:B------:R-:W-:Y:S01]  /*2cb0*/  @UP3 USHF.R.U32.HI UR5, URZ, UR9, UR10 ;  /* 0x00000009ff053299 */ /* 0x000fe2000801160a */
[----:B------:R-:W-:Y:S01]  /*2cc0*/  UMOV UR16, UR17 ;  /* 0x0000001100107c82 */ /* 0x000fe20008000000 */
[----:B------:R-:W-:Y:S01]  /*2cd0*/  UMOV UR18, UR19 ;  /* 0x0000001300127c82 */ /* 0x000fe20008000000 */
[----:B------:R-:W-:Y:S02]  /*2ce0*/  USHF.R.U32.HI UR13, URZ, UR13, UR16 ;  /* 0x0000000dff0d7299 */ /* 0x000fe40008011610 */
[----:B------:R-:W-:Y:S02]  /*2cf0*/  USEL UR4, UR62, UR4, !UP0 ;  /* 0x000000043e047287 */ /* 0x000fe4000c000000 */
[----:B------:R-:W-:-:S02]  /*2d00*/  @UP3 USHF.R.U32.HI UR6, URZ, UR9, UR18 ;  /* 0x00000009ff063299 */ /* 0x000fc40008011612 */
[----:B------:R-:W-:Y:S02]  /*2d10*/  UIMAD UR7, UR39, UR5, URZ ;  /* 0x00000005270772a4 */ /* 0x000fe4000f8e02ff */
[----:B------:R-:W-:Y:S02]  /*2d20*/  USEL UR5, UR63, UR13, !UP2 ;  /* 0x0000000d3f057287 */ /* 0x000fe4000d000000 */
[----:B------:R-:W-:Y:S02]  /*2d30*/  UIMAD UR10, UR39, UR6, URZ ;  /* 0x00000006270a72a4 */ /* 0x000fe4000f8e02ff */
[----:B------:R-:W-:Y:S02]  /*2d40*/  UISETP.GE.AND UP0, UPT, UR4, UR7, UPT ;  /* 0x000000070400728c */ /* 0x000fe4000bf06270 */
[----:B------:R-:W-:Y:S02]  /*2d50*/  UIMAD.WIDE.U32 UR12, UR4, UR8, URZ ;  /* 0x00000008040c72a5 */ /* 0x000fe4000f8e00ff */
[----:B------:R-:W-:-:S02]  /*2d60*/  UISETP.GE.OR UP0, UPT, UR5, UR10, UP0 ;  /* 0x0000000a0500728c */ /* 0x000fc40008706670 */
        /* <DEDUP_REMOVED lines=19> */
.L_x_44:
[----:B------:R-:W2:Y:S02]  /*2ea0*/  LDCU UR4, c[0x0][0xb30] ;  /* 0x00016600ff0477ac */ /* 0x000ea40008000800 */
[----:B--2---:R-:W-:-:S09]  /*2eb0*/  UISETP.NE.AND UP0, UPT, UR4, 0x1, UPT ;  /* 0x000000010400788c */ /* 0x004fd2000bf05270 */
[----:B------:R-:W-:Y:S05]  /*2ec0*/  BRA.U UP0, `(.L_x_45) ;  /* 0x0000000100447547 */ /* 0x000fea000b800000 */
[----:B------:R-:W2:Y:S01]  /*2ed0*/  LDCU.128 UR8, c[0x0][0xb10] ;  /* 0x00016200ff0877ac */ /* 0x000ea20008000c00 */
[----:B------:R-:W4:Y:S01]  /*2ee0*/  LDCU UR12, c[0x0][0xb0c] ;  /* 0x00016180ff0c77ac */ /* 0x000f220008000800 */
[----:B------:R-:W1:Y:S01]  /*2ef0*/  LDCU UR13, c[0x0][0xb20] ;  /* 0x00016400ff0d77ac */ /* 0x000e620008000800 */
[----:B--2---:R-:W-:Y:S02]  /*2f00*/  UIMAD.WIDE.U32 UR6, UR63, UR8, URZ ;  /* 0x000000083f0672a5 */ /* 0x004fe4000f8e00ff */
[----:B------:R-:W-:Y:S02]  /*2f10*/  UIMAD.WIDE.U32 UR4, UR62, UR11, URZ ;  /* 0x0000000b3e0472a5 */ /* 0x000fe4000f8e00ff */
[----:B----4-:R-:W-:Y:S02]  /*2f20*/  UISETP.NE.AND UP2, UPT, UR12, 0x1, UPT ;  /* 0x000000010c00788c */ /* 0x010fe4000bf45270 */
[----:B------:R-:W-:Y:S01]  /*2f30*/  UISETP.NE.AND UP0, UPT, UR10, 0x1, UPT ;  /* 0x000000010a00788c */ /* 0x000fe2000bf05270 */
[----:B------:R-:W-:-:S02]  /*2f40*/  UMOV UR6, UR7 ;  /* 0x0000000700067c82 */ /* 0x000fc40008000000 */
[----:B------:R-:W-:Y:S01]  /*2f50*/  UMOV UR4, UR5 ;  /* 0x0000000500047c82 */ /* 0x000fe20008000000 */
[----:B------:R-:W-:Y:S02]  /*2f60*/  USHF.R.U32.HI UR9, URZ, UR9, UR6 ;  /* 0x00000009ff097299 */ /* 0x000fe40008011606 */
[----:B-1----:R-:W-:Y:S02]  /*2f70*/  USHF.R.U32.HI UR4, URZ, UR13, UR4 ;  /* 0x0000000dff047299 */ /* 0x002fe40008011604 */
[----:B------:R-:W-:Y:S02]  /*2f80*/  USEL UR5, UR63, UR9, !UP2 ;  /* 0x000000093f057287 */ /* 0x000fe4000d000000 */
[----:B------:R-:W-:-:S04]  /*2f90*/  USEL UR4, UR62, UR4, !UP0 ;  /* 0x000000043e047287 */ /* 0x000fc8000c000000 */
[----:B------:R-:W-:Y:S02]  /*2fa0*/  UIADD3 UR6, UPT, UPT, UR5, -UR4, URZ ;  /* 0x8000000405067290 */ /* 0x000fe4000fffe0ff */
[----:B------:R-:W-:Y:S02]  /*2fb0*/  UIADD3 UR4, UPT, UPT, -UR5, UR4, URZ ;  /* 0x0000000405047290 */ /* 0x000fe4000fffe1ff */
[----:B------:R-:W-:Y:S02]  /*2fc0*/  UIMAD UR62, UR6, UR10, UR62 ;  /* 0x0000000a063e72a4 */ /* 0x000fe4000f8e023e */
[----:B------:R-:W-:-:S12]  /*2fd0*/  UIMAD UR63, UR4, UR12, UR63 ;  /* 0x0000000c043f72a4 */ /* 0x000fd8000f8e023f */
.L_x_45:
[----:B------:R-:W-:Y:S01]  /*2fe0*/  VIADD R11, R11, 0x1 ;  /* 0x000000010b0b7836 */ /* 0x000fe20000000000 */
[----:B------:R-:W-:Y:S02]  /*2ff0*/  R2UR UR5, R59 ;  /* 0x000000003b0572ca */ /* 0x000fe400000e0000 */
[----:B------:R-:W-:Y:S02]  /*3000*/  R2UR UR4, R58 ;  /* 0x000000003a0472ca */ /* 0x000fe400000e0000 */
[C---:B------:R-:W-:Y:S02]  /*3010*/  ISETP.NE.AND P0, PT, R11.reuse, 0x2, PT ;  /* 0x000000020b00780c */ /* 0x040fe40003f05270 */
[----:B------:R-:W-:Y:S02]  /*3020*/  PLOP3.LUT P2, PT, PT, PT, PT, 0x80, 0x8 ;  /* 0x000000000008781c */ /* 0x000fe40003f4f070 */
[----:B-1----:R-:W-:Y:S02]  /*3030*/  SEL R0, RZ, 0x1, P0 ;  /* 0x00000001ff007807 */ /* 0x002fe40000000000 */
[----:B------:R-:W-:-:S02]  /*3040*/  SEL R11, R11, RZ, P0 ;  /* 0x000000ff0b0b7207 */ /* 0x000fc40000000000 */
[----:B------:R-:W-:Y:S01]  /*3050*/  LOP3.LUT R10, R10, R0, RZ, 0x3c, !PT ;  /* 0x000000000a0a7212 */ /* 0x000fe200078e3cff */
[----:B------:R-:W-:Y:S02]  /*3060*/  UIADD3 UR20, UPT, UPT, UR63, UR5, URZ ;  /* 0x000000053f147290 */ /* 0x000fe4000fffe0ff */
[----:B------:R-:W-:Y:S01]  /*3070*/  UIADD3 UR27, UPT, UPT, UR62, UR4, URZ ;  /* 0x000000043e1b7290 */ /* 0x000fe2000fffe0ff */
[----:B------:R-:W-:Y:S11]  /*3080*/  BRA.U UP1, `(.L_x_46) ;  /* 0xffffffe901d07547 */ /* 0x000ff6000b83ffff */
[----:B------:R-:W-:Y:S01]  /*3090*/  UIADD3 UR22, UPT, UPT, UR22, 0x18, URZ ;  /* 0x0000001816167890 */ /* 0x000fe2000fffe0ff */
[----:B------:R-:W-:-:S03]  /*30a0*/  SHF.L.U32 R2, R12, 0x1f, RZ ;  /* 0x0000001f0c027819 */ /* 0x000fc600000006ff */
[----:B------:R-:W-:-:S09]  /*30b0*/  ULEA UR4, UR29, UR22, 0x3 ;  /* 0x000000161d047291 */ /* 0x000fd2000f8e18ff */
[----:B------:R-:W1:Y:S02]  /*30c0*/  SYNCS.PHASECHK.TRANS64.TRYWAIT P0, [UR4], R2 ;  /* 0x00000002ff0075a7 */ /* 0x000e640008001104 */
[----:B-1----:R-:W-:Y:S05]  /*30d0*/  @!P0 BRA `(.L_x_47) ;  /* 0x0000006c00c88947 */ /* 0x002fea0003800000 */
.L_x_157:
[----:B------:R-:W-:-:S04]  /*30e0*/  UIADD3 UR4, UPT, UPT, UR29, 0x1, URZ ;  /* 0x000000011d047890 */ /* 0x000fc8000fffe0ff */
[----:B------:R-:W-:-:S04]  /*30f0*/  UISETP.NE.AND UP0, UPT, UR4, 0x3, UPT ;  /* 0x000000030400788c */ /* 0x000fc8000bf05270 */
[----:B------:R-:W-:Y:S02]  /*3100*/  USEL UR6, URZ, 0x1, UP0 ;  /* 0x00000001ff067887 */ /* 0x000fe40008000000 */
[----:B------:R-:W-:-:S04]  /*3110*/  USEL UR4, UR4, URZ, UP0 ;  /* 0x000000ff04047287 */ /* 0x000fc80008000000 */
[----:B------:R-:W-:Y:S01]  /*3120*/  ULEA UR5, UR4, UR22, 0x3 ;  /* 0x0000001604057291 */ /* 0x000fe2000f8e18ff */
[----:B------:R-:W-:-:S04]  /*3130*/  LOP3.LUT R12, R12, UR6, RZ, 0x3c, !PT ;  /* 0x000000060c0c7c12 */ /* 0x000fc8000f8e3cff */
[----:B-1----:R-:W-:-:S04]  /*3140*/  SHF.L.U32 R2, R12, 0x1f, RZ ;  /* 0x0000001f0c027819 */ /* 0x002fc800000006ff */
[----:B------:R-:W1:Y:S02]  /*3150*/  SYNCS.PHASECHK.TRANS64.TRYWAIT P0, [UR5], R2 ;  /* 0x00000002ff0075a7 */ /* 0x000e640008001105 */
[----:B-1----:R-:W-:Y:S05]  /*3160*/  @!P0 BRA `(.L_x_48) ;  /* 0x0000006c00bc8947 */ /* 0x002fea0003800000 */
.L_x_159:
[----:B------:R-:W-:-:S04]  /*3170*/  UIADD3 UR4, UPT, UPT, UR4, 0x1, URZ ;  /* 0x0000000104047890 */ /* 0x000fc8000fffe0ff */
[----:B------:R-:W-:-:S04]  /*3180*/  UISETP.NE.AND UP0, UPT, UR4, 0x3, UPT ;  /* 0x000000030400788c */ /* 0x000fc8000bf05270 */
[----:B------:R-:W-:Y:S02]  /*3190*/  USEL UR5, URZ, 0x1, UP0 ;  /* 0x00000001ff057887 */ /* 0x000fe40008000000 */
[----:B------:R-:W-:-:S04]  /*31a0*/  USEL UR4, UR4, URZ, UP0 ;  /* 0x000000ff04047287 */ /* 0x000fc80008000000 */
[----:B------:R-:W-:Y:S01]  /*31b0*/  ULEA UR4, UR4, UR22, 0x3 ;  /* 0x0000001604047291 */ /* 0x000fe2000f8e18ff */
[----:B-1----:R-:W-:-:S04]  /*31c0*/  LOP3.LUT R2, R12, UR5, RZ, 0x3c, !PT ;  /* 0x000000050c027c12 */ /* 0x002fc8000f8e3cff */
[----:B------:R-:W-:Y:S01]  /*31d0*/  SHF.L.U32 R2, R2, 0x1f, RZ ;  /* 0x0000001f02027819 */ /* 0x000fe200000006ff */
[----:B------:R-:W-:-:S07]  /*31e0*/  IMAD.U32 R0, RZ, RZ, UR4 ;  /* 0x00000004ff007e24 */ /* 0x000fce000f8e00ff */
.L_x_49:
[----:B-1----:R1:W2:Y:S02]  /*31f0*/  SYNCS.PHASECHK.TRANS64.TRYWAIT P0, [R0+URZ], R2 ;  /* 0x00000002000075a7 */ /* 0x0022a400080011ff */
[----:B--2---:R-:W-:Y:S05]  /*3200*/  @!P0 NANOSLEEP.SYNCS 0x989680 ;  /* 0x009896800000895d */ /* 0x004fea0003900000 */
[----:B------:R-:W2:Y:S02]  /*3210*/  @!P0 SYNCS.PHASECHK.TRANS64 P0, [R0+URZ], R2 ;  /* 0x00000002000085a7 */ /* 0x000ea400080010ff */
[----:B--2---:R-:W-:Y:S05]  /*3220*/  @P0 EXIT ;  /* 0x000000000000094d */ /* 0x004fea0003800000 */
[----:B------:R-:W-:Y:S05]  /*3230*/  BRA `(.L_x_49) ;  /* 0xfffffffc00ec7947 */ /* 0x000fea000383ffff */
.L_x_22:
[----:B------:R-:W-:-:S13]  /*3240*/  R2UR UR4, R60 ;  /* 0x000000003c0472ca */ /* 0x000fda00000e0000 */
[----:B------:R-:W-:-:S04]  /*3250*/  UISETP.NE.AND UP0, UPT, UR4, URZ, UPT ;  /* 0x000000ff0400728c */ /* 0x000fc8000bf05270 */
[----:B------:R-:W-:-:S09]  /*3260*/  UISETP.NE.OR UP0, UPT, UR22, 0x1, UP0 ;  /* 0x000000011600788c */ /* 0x000fd20008705670 */
[----:B------:R-:W-:Y:S05]  /*3270*/  BRA.U UP0, `(.L_x_50) ;  /* 0x0000000500507547 */ /* 0x000fea000b800000 */
[----:B------:R-:W-:Y:S01]  /*3280*/  R2UR UR4, R60 ;  /* 0x000000003c0472ca */ /* 0x000fe200000e0000 */
[----:B------:R-:W-:Y:S01]  /*3290*/  IMAD.MOV.U32 R12, RZ, RZ, 0x1 ;  /* 0x00000001ff0c7424 */ /* 0x000fe200078e00ff */
[----:B------:R-:W-:Y:S02]  /*32a0*/  ISETP.GE.U32.AND P2, PT, R5, 0x8, PT ;  /* 0x000000080500780c */ /* 0x000fe40003f46070 */
[----:B------:R-:W-:Y:S01]  /*32b0*/  CS2R R6, SRZ ;  /* 0x0000000000067805 */ /* 0x000fe2000001ff00 */
[----:B------:R-:W-:Y:S01]  /*32c0*/  IMAD.MOV.U32 R3, RZ, RZ, RZ ;  /* 0x000000ffff037224 */ /* 0x000fe200078e00ff */
[----:B------:R-:W-:Y:S01]  /*32d0*/  UMOV UR6, 0x400 ;  /* 0x0000040000067882 */ /* 0x000fe20000000000 */
[----:B------:R-:W-:Y:S01]  /*32e0*/  IMAD.MOV.U32 R4, RZ, RZ, RZ ;  /* 0x000000ffff047224 */ /* 0x000fe200078e00ff */
[----:B------:R-:W-:-:S05]  /*32f0*/  UMOV UR5, URZ ;  /* 0x000000ff00057c82 */ /* 0x000fca0008000000 */
[----:B------:R-:W-:-:S12]  /*3300*/  ULEA UR6, UR4, UR6, 0x18 ;  /* 0x0000000604067291 */ /* 0x000fd8000f8ec0ff */
.L_x_54:
[----:B------:R-:W-:Y:S02]  /*3310*/  LEA R0, R3, UR6, 0x3 ;  /* 0x0000000603007c11 */ /* 0x000fe4000f8e18ff */
[----:B------:R-:W-:-:S03]  /*3320*/  SHF.L.U32 R8, R4, 0x1f, RZ ;  /* 0x0000001f04087819 */ /* 0x000fc600000006ff */
[----:B------:R-:W-:Y:S01]  /*3330*/  VIADD R9, R0, 0xf0 ;  /* 0x000000f000097836 */ /* 0x000fe20000000000 */
[----:B------:R-:W2:Y:S02]  /*3340*/  SYNCS.PHASECHK.TRANS64.TRYWAIT P0, [R0+URZ+0xe0], R8 ;  /* 0x0000e008000075a7 */ /* 0x000ea400080011ff */
[----:B--2---:R-:W-:Y:S05]  /*3350*/  @!P0 BRA `(.L_x_51) ;  /* 0x0000006c00588947 */ /* 0x004fea0003800000 */
.L_x_160:
[----:B------:R-:W-:Y:S01]  /*3360*/  ULEA UR4, UR5, UR6, 0x3 ;  /* 0x0000000605047291 */ /* 0x000fe2000f8e18ff */
[----:B--2---:R-:W-:Y:S01]  /*3370*/  PRMT R0, RZ, 0x654, R9 ;  /* 0x00000654ff007816 */ /* 0x004fe20000000009 */
[----:B------:R-:W-:Y:S01]  /*3380*/  @!P2 IMAD.MOV.U32 R8, RZ, RZ, 0x10 ;  /* 0x00000010ff08a424 */ /* 0x000fe200078e00ff */
[----:B------:R-:W-:Y:S01]  /*3390*/  SHF.L.U32 R9, R12, 0x1f, RZ ;  /* 0x0000001f0c097819 */ /* 0x000fe200000006ff */
[----:B------:R-:W-:Y:S01]  /*33a0*/  UIADD3 UR7, UPT, UPT, UR4, 0x80, URZ ;  /* 0x0000008004077890 */ /* 0x000fe2000fffe0ff */
[----:B------:R2:W-:Y:S05]  /*33b0*/  SYNCS.ARRIVE.TRANS64.RED.A1T0 RZ, [R0+URZ], RZ ;  /* 0x000000ff00ff79a7 */ /* 0x0005ea00081004ff */
[----:B------:R-:W-:Y:S01]  /*33c0*/  IMAD.U32 R10, RZ, RZ, UR7 ;  /* 0x00000007ff0a7e24 */ /* 0x000fe2000f8e00ff */
[----:B------:R-:W3:Y:S04]  /*33d0*/  SYNCS.PHASECHK.TRANS64.TRYWAIT P0, [UR4+0x90], R9 ;  /* 0x00009009ff0075a7 */ /* 0x000ee80008001104 */
[----:B------:R-:W-:Y:S01]  /*33e0*/  PRMT R10, R5, 0x654, R10 ;  /* 0x00000654050a7816 */ /* 0x000fe2000000000a */
[----:B--23--:R-:W-:Y:S06]  /*33f0*/  @!P0 BRA `(.L_x_52) ;  /* 0x0000006c00448947 */ /* 0x00cfec0003800000 */
.L_x_162:
[----:B------:R-:W-:Y:S01]  /*3400*/  ULEA UR8, UR5, UR6, 0x4 ;  /* 0x0000000605087291 */ /* 0x000fe2000f8e20ff */
[----:B------:R-:W-:Y:S01]  /*3410*/  SEL R2, R10, R2, !P2 ;  /* 0x000000020a027207 */ /* 0x000fe20005000000 */
[----:B------:R-:W-:Y:S01]  /*3420*/  UIADD3 UR9, UPT, UPT, UR4, 0x80, URZ ;  /* 0x0000008004097890 */ /* 0x000fe2000fffe0ff */
[----:B--2---:R-:W-:Y:S01]  /*3430*/  LEA R0, R7, UR6, 0x3 ;  /* 0x0000000607007c11 */ /* 0x004fe2000f8e18ff */
[----:B------:R-:W-:Y:S01]  /*3440*/  UIADD3 UR8, UPT, UPT, UR8, 0x110, URZ ;  /* 0x0000011008087890 */ /* 0x000fe2000fffe0ff */
[----:B------:R2:W-:Y:S01]  /*3450*/  @!P2 SYNCS.ARRIVE.TRANS64.RED RZ, [R2+URZ], R8 ;  /* 0x0000000802ffa9a7 */ /* 0x0005e200080004ff */
[----:B------:R-:W-:Y:S01]  /*3460*/  UIADD3 UR4, UPT, UPT, UR5, 0x1, URZ ;  /* 0x0000000105047890 */ /* 0x000fe2000fffe0ff */
[----:B------:R-:W-:-:S03]  /*3470*/  VIADD R3, R3, 0x1 ;  /* 0x0000000103037836 */ /* 0x000fc60000000000 */
[----:B------:R-:W-:Y:S02]  /*3480*/  UISETP.NE.AND UP0, UPT, UR4, 0x2, UPT ;  /* 0x000000020400788c */ /* 0x000fe4000bf05270 */
[----:B------:R-:W-:Y:S01]  /*3490*/  ISETP.NE.AND P0, PT, R3, 0x2, PT ;  /* 0x000000020300780c */ /* 0x000fe20003f05270 */
[----:B------:R-:W-:Y:S06]  /*34a0*/  UGETNEXTWORKID.BROADCAST [UR8], [UR9] ;  /* 0x00000000080073ca */ /* 0x000fec0008000100 */
[----:B------:R-:W-:Y:S02]  /*34b0*/  USEL UR7, URZ, 0x1, UP0 ;  /* 0x00000001ff077887 */ /* 0x000fe40008000000 */
[----:B------:R-:W-:-:S04]  /*34c0*/  USEL UR5, UR4, URZ, UP0 ;  /* 0x000000ff04057287 */ /* 0x000fc80008000000 */
[----:B------:R-:W-:Y:S02]  /*34d0*/  LOP3.LUT R12, R12, UR7, RZ, 0x3c, !PT ;  /* 0x000000070c0c7c12 */ /* 0x000fe4000f8e3cff */
[----:B--2---:R-:W-:-:S04]  /*34e0*/  SHF.L.U32 R8, R6, 0x1f, RZ ;  /* 0x0000001f06087819 */ /* 0x004fc800000006ff */
[----:B------:R-:W2:Y:S02]  /*34f0*/  SYNCS.PHASECHK.TRANS64.TRYWAIT P1, [R0+URZ+0x80], R8 ;  /* 0x00008008000075a7 */ /* 0x000ea400080211ff */
[----:B--2---:R-:W-:Y:S05]  /*3500*/  @!P1 BRA `(.L_x_53) ;  /* 0x0000006c00189947 */ /* 0x004fea0003800000 */
.L_x_163:
[----:B--2---:R-:W-:Y:S01]  /*3510*/  LEA R8, R7, UR6, 0x4 ;  /* 0x0000000607087c11 */ /* 0x004fe2000f8e20ff */
[----:B------:R-:W-:Y:S01]  /*3520*/  VIADD R0, R0, 0x90 ;  /* 0x0000009000007836 */ /* 0x000fe20000000000 */
[----:B------:R-:W-:Y:S01]  /*3530*/  SEL R3, R3, RZ, P0 ;  /* 0x000000ff03037207 */ /* 0x000fe20000000000 */
[----:B------:R-:W-:-:S03]  /*3540*/  VIADD R7, R7, 0x1 ;  /* 0x0000000107077836 */ /* 0x000fc60000000000 */
[----:B------:R-:W2:Y:S01]  /*3550*/  LDS.128 R8, [R8+0x110] ;  /* 0x0001100008087984 */ /* 0x000ea20000000c00 */
[----:B------:R-:W-:Y:S02]  /*3560*/  PRMT R0, RZ, 0x654, R0 ;  /* 0x00000654ff007816 */ /* 0x000fe40000000000 */
[C---:B------:R-:W-:Y:S01]  /*3570*/  ISETP.NE.AND P1, PT, R7.reuse, 0x2, PT ;  /* 0x000000020700780c */ /* 0x040fe20003f25270 */
[----:B------:R-:W-:Y:S01]  /*3580*/  @!PT LDS RZ, [RZ] ;  /* 0x00000000fffff984 */ /* 0x000fe20000000800 */
[----:B------:R-:W-:Y:S01]  /*3590*/  @!PT LDS RZ, [RZ] ;  /* 0x00000000fffff984 */ /* 0x000fe20000000800 */
[----:B------:R-:W-:Y:S01]  /*35a0*/  @!PT LDS RZ, [RZ] ;  /* 0x00000000fffff984 */ /* 0x000fe20000000800 */
[----:B------:R-:W-:Y:S01]  /*35b0*/  @!PT LDS RZ, [RZ] ;  /* 0x00000000fffff984 */ /* 0x000fe20000000800 */
[----:B------:R3:W-:Y:S06]  /*35c0*/  MEMBAR.ALL.CTA ;  /* 0x0000000000007992 */ /* 0x0007ec0000008000 */
[----:B---3--:R-:W3:Y:S01]  /*35d0*/  FENCE.VIEW.ASYNC.S ;  /* 0x00000000000073c6 */ /* 0x008ee20000000000 */
[----:B------:R-:W-:Y:S01]  /*35e0*/  SEL R7, R7, RZ, P1 ;  /* 0x000000ff07077207 */ /* 0x000fe20000800000 */
[----:B---3--:R3:W-:Y:S01]  /*35f0*/  SYNCS.ARRIVE.TRANS64.RED.A1T0 RZ, [R0+URZ], RZ ;  /* 0x000000ff00ff79a7 */ /* 0x0087e200081004ff */
[----:B--2---:R-:W-:-:S02]  /*3600*/  LOP3.LUT P3, RZ, R10, 0x1, RZ, 0xc0, !PT ;  /* 0x000000010aff7812 */ /* 0x004fc4000786c0ff */
[----:B------:R-:W-:-:S04]  /*3610*/  SEL R8, RZ, 0x1, P1 ;  /* 0x00000001ff087807 */ /* 0x000fc80000800000 */
[----:B------:R-:W-:Y:S02]  /*3620*/  LOP3.LUT R6, R6, R8, RZ, 0x3c, !PT ;  /* 0x0000000806067212 */ /* 0x000fe400078e3cff */
[----:B---3--:R-:W-:-:S04]  /*3630*/  SEL R0, RZ, 0x1, P0 ;  /* 0x00000001ff007807 */ /* 0x008fc80000000000 */
[----:B------:R-:W-:Y:S01]  /*3640*/  LOP3.LUT R4, R4, R0, RZ, 0x3c, !PT ;  /* 0x0000000004047212 */ /* 0x000fe200078e3cff */
[----:B------:R-:W-:Y:S06]  /*3650*/  @P3 BRA `(.L_x_54) ;  /* 0xfffffffc002c3947 */ /* 0x000fec000383ffff */
[----:B------:R-:W-:Y:S01]  /*3660*/  ULEA UR4, UR5, UR6, 0x3 ;  /* 0x0000000605047291 */ /* 0x000fe2000f8e18ff */
[----:B------:R-:W-:-:S08]  /*3670*/  SHF.L.U32 R2, R12, 0x1f, RZ ;  /* 0x0000001f0c027819 */ /* 0x000fd000000006ff */
[----:B------:R-:W2:Y:S02]  /*3680*/  SYNCS.PHASECHK.TRANS64 P0, [UR4+0x90], R2 ;  /* 0x00009002ff0075a7 */ /* 0x000ea40008001004 */
[----:B--2---:R-:W-:Y:S05]  /*3690*/  @P0 BRA `(.L_x_55) ;  /* 0x0000000000080947 */ /* 0x004fea0003800000 */
[----:B------:R-:W2:Y:S02]  /*36a0*/  SYNCS.PHASECHK.TRANS64.TRYWAIT P0, [UR4+0x90], R2 ;  /* 0x00009002ff0075a7 */ /* 0x000ea40008001104 */
[----:B--2---:R-:W-:Y:S05]  /*36b0*/  @!P0 BRA `(.L_x_56) ;  /* 0x0000006800c08947 */ /* 0x004fea0003800000 */
.L_x_55:
[----:B------:R-:W-:-:S04]  /*36c0*/  UIADD3 UR7, UPT, UPT, UR5, 0x1, URZ ;  /* 0x0000000105077890 */ /* 0x000fc8000fffe0ff */
[----:B------:R-:W-:-:S04]  /*36d0*/  UISETP.NE.AND UP0, UPT, UR7, 0x2, UPT ;  /* 0x000000020700788c */ /* 0x000fc8000bf05270 */
[----:B------:R-:W-:Y:S02]  /*36e0*/  USEL UR8, URZ, 0x1, UP0 ;  /* 0x00000001ff087887 */ /* 0x000fe40008000000 */
[----:B------:R-:W-:-:S04]  /*36f0*/  USEL UR7, UR7, URZ, UP0 ;  /* 0x000000ff07077287 */ /* 0x000fc80008000000 */
[----:B------:R-:W-:Y:S01]  /*3700*/  ULEA UR7, UR7, UR6, 0x3 ;  /* 0x0000000607077291 */ /* 0x000fe2000f8e18ff */
[----:B--2---:R-:W-:-:S04]  /*3710*/  LOP3.LUT R2, R12, UR8, RZ, 0x3c, !PT ;  /* 0x000000080c027c12 */ /* 0x004fc8000f8e3cff */
[----:B------:R-:W-:-:S04]  /*3720*/  SHF.L.U32 R0, R2, 0x1f, RZ ;  /* 0x0000001f02007819 */ /* 0x000fc800000006ff */
[----:B------:R-:W2:Y:S02]  /*3730*/  SYNCS.PHASECHK.TRANS64 P0, [UR7+0x90], R0 ;  /* 0x00009000ff0075a7 */ /* 0x000ea40008001007 */
[----:B-12---:R-:W-:Y:S05]  /*3740*/  @P0 EXIT ;  /* 0x000000000000094d */ /* 0x006fea0003800000 */
[----:B------:R-:W-:Y:S02]  /*3750*/  SHF.L.U32 R2, R2, 0x1f, RZ ;  /* 0x0000001f02027819 */ /* 0x000fe400000006ff */
[----:B------:R-:W-:-:S07]  /*3760*/  MOV R0, UR7 ;  /* 0x0000000700007c02 */ /* 0x000fce0008000f00 */
.L_x_57:
[----:B-1----:R1:W2:Y:S02]  /*3770*/  SYNCS.PHASECHK.TRANS64.TRYWAIT P0, [R0+URZ+0x90], R2 ;  /* 0x00009002000075a7 */ /* 0x0022a400080011ff */
[----:B--2---:R-:W-:Y:S05]  /*3780*/  @!P0 NANOSLEEP.SYNCS 0x989680 ;  /* 0x009896800000895d */ /* 0x004fea0003900000 */
[----:B------:R-:W2:Y:S02]  /*3790*/  @!P0 SYNCS.PHASECHK.TRANS64 P0, [R0+URZ+0x90], R2 ;  /* 0x00009002000085a7 */ /* 0x000ea400080010ff */
[----:B--2---:R-:W-:Y:S05]  /*37a0*/  @P0 EXIT ;  /* 0x000000000000094d */ /* 0x004fea0003800000 */
[----:B------:R-:W-:Y:S05]  /*37b0*/  BRA `(.L_x_57) ;  /* 0xfffffffc00ec7947 */ /* 0x000fea000383ffff */
.L_x_50:
[----:B------:R-:W-:Y:S05]  /*37c0*/  BRA.U UP6, `(.L_x_58) ;  /* 0x0000001906507547 */ /* 0x000fea000b800000 */
[----:B------:R-:W-:Y:S01]  /*37d0*/  R2UR UR7, R60 ;  /* 0x000000003c0772ca */ /* 0x000fe200000e0000 */
[----:B------:R-:W-:Y:S01]  /*37e0*/  UMOV UR4, 0x40 ;  /* 0x0000004000047882 */ /* 0x000fe20000000000 */
[----:B------:R-:W-:Y:S01]  /*37f0*/  NOP ;  /* 0x0000000000007918 */ /* 0x000fe20000000000 */
[----:B------:R-:W-:-:S10]  /*3800*/  UMOV UR6, 0x400 ;  /* 0x0000040000067882 */ /* 0x000fd40000000000 */
[----:B------:R-:W-:Y:S02]  /*3810*/  ULEA UR5, UR7, UR4, 0x18 ;  /* 0x0000000407057291 */ /* 0x000fe4000f8ec0ff */
[----:B------:R-:W-:-:S07]  /*3820*/  ULEA UR6, UR7, UR6, 0x18 ;  /* 0x0000000607067291 */ /* 0x000fce000f8ec0ff */
[----:B------:R-:W2:Y:S02]  /*3830*/  LDS.U8 R5, [UR5+0x1c] ;  /* 0x00001c05ff057984 */ /* 0x000ea40008000000 */
[----:B--2---:R-:W-:-:S13]  /*3840*/  ISETP.NE.AND P0, PT, R5, RZ, PT ;  /* 0x000000ff0500720c */ /* 0x004fda0003f05270 */
[----:B------:R-:W-:Y:S05]  /*3850*/  @P0 BRA `(.L_x_59) ;  /* 0x0000000400180947 */ /* 0x000fea0003800000 */
[----:B------:R-:W-:Y:S01]  /*3860*/  R2UR UR4, R2 ;  /* 0x00000000020472ca */ /* 0x000fe200000e0000 */
[----:B------:R-:W-:-:S12]  /*3870*/  UIADD3 UR7, UPT, UPT, UR5, 0x8, URZ ;  /* 0x0000000805077890 */ /* 0x000fd8000fffe0ff */
[----:B------:R-:W-:-:S09]  /*3880*/  UISETP.NE.U32.AND UP1, UPT, UR4, 0x1, UPT ;  /* 0x000000010400788c */ /* 0x000fd2000bf25070 */
[----:B------:R-:W-:Y:S05]  /*3890*/  BRA.U !UP1, `(.L_x_60) ;  /* 0x0000000109a47547 */ /* 0x000fea000b800000 */
[----:B------:R-:W-:Y:S01]  /*38a0*/  ELECT P0, URZ, PT ;  /* 0x0000000000ff782f */ /* 0x000fe20003800000 */
[----:B------:R-:W-:-:S12]  /*38b0*/  BSSY B0, `(.L_x_60) ;  /* 0x0000027000007945 */ /* 0x000fd80003800000 */
[----:B------:R-:W-:Y:S05]  /*38c0*/  @!P0 BRA `(.L_x_61) ;  /* 0x0000000000948947 */ /* 0x000fea0003800000 */
[----:B------:R-:W-:-:S05]  /*38d0*/  UMOV UR4, 0x10 ;  /* 0x0000001000047882 */ /* 0x000fca0000000000 */
[----:B------:R-:W-:Y:S04]  /*38e0*/  DEPBAR.LE SB2, 0x36 ;  /* 0x0000ad800000791a */ /* 0x000fe80000000000 */
[----:B------:R-:W2:Y:S02]  /*38f0*/  UTCATOMSWS.2CTA.FIND_AND_SET.ALIGN UP0, UR4, UR4 ;  /* 0x00000004000475e3 */ /* 0x000ea40008200800 */
[----:B--2---:R-:W-:Y:S01]  /*3900*/  MOV R12, UR4 ;  /* 0x00000004000c7c02 */ /* 0x004fe20008000f00 */
[----:B------:R-:W-:Y:S06]  /*3910*/  BRA.U UP0, `(.L_x_62) ;  /* 0x0000000100187547 */ /* 0x000fec000b800000 */
.L_x_63:
[----:B------:R-:W-:Y:S05]  /*3920*/  NANOSLEEP 0x64 ;  /* 0x000000640000795d */ /* 0x000fea0003800000 */
[----:B------:R-:W-:-:S05]  /*3930*/  UMOV UR4, 0x10 ;  /* 0x0000001000047882 */ /* 0x000fca0000000000 */
[----:B------:R-:W-:Y:S04]  /*3940*/  DEPBAR.LE SB2, 0x36 ;  /* 0x0000ad800000791a */ /* 0x000fe80000000000 */
[----:B------:R-:W2:Y:S02]  /*3950*/  UTCATOMSWS.2CTA.FIND_AND_SET.ALIGN UP0, UR4, UR4 ;  /* 0x00000004000475e3 */ /* 0x000ea40008200800 */
[----:B--2---:R-:W-:Y:S01]  /*3960*/  MOV R12, UR4 ;  /* 0x00000004000c7c02 */ /* 0x004fe20008000f00 */
[----:B------:R-:W-:Y:S05]  /*3970*/  BRA.U !UP0, `(.L_x_63) ;  /* 0xfffffffd08e87547 */ /* 0x000fea000b83ffff */
.L_x_62:
[----:B------:R-:W2:Y:S01]  /*3980*/  LDS R8, [UR5+0x10] ;  /* 0x00001005ff087984 */ /* 0x000ea20008000800 */
[----:B------:R-:W-:Y:S01]  /*3990*/  R2UR UR4, R0 ;  /* 0x00000000000472ca */ /* 0x000fe200000e0000 */
[----:B------:R-:W-:-:S04]  /*39a0*/  IMAD.U32 R5, RZ, RZ, UR6 ;  /* 0x00000006ff057e24 */ /* 0x000fc8000f8e00ff */
[----:B------:R-:W-:-:S08]  /*39b0*/  VIADD R5, R5, 0x130 ;  /* 0x0000013005057836 */ /* 0x000fd00000000000 */
[----:B------:R-:W-:Y:S02]  /*39c0*/  MOV R6, UR4 ;  /* 0x0000000400067c02 */ /* 0x000fe40008000f00 */
[----:B--2---:R-:W-:-:S04]  /*39d0*/  SHF.L.U32 R8, R8, 0x1f, RZ ;  /* 0x0000001f08087819 */ /* 0x004fc800000006ff */
[----:B------:R-:W2:Y:S02]  /*39e0*/  SYNCS.PHASECHK.TRANS64.TRYWAIT P0, [UR5+0x8], R8 ;  /* 0x00000808ff0075a7 */ /* 0x000ea40008001105 */
[----:B--2---:R-:W-:Y:S05]  /*39f0*/  @P0 BRA `(.L_x_64) ;  /* 0x0000000000080947 */ /* 0x004fea0003800000 */
[----:B------:R-:W2:Y:S02]  /*3a00*/  SYNCS.PHASECHK.TRANS64.TRYWAIT P0, [UR5+0x8], R8 ;  /* 0x00000808ff0075a7 */ /* 0x000ea40008001105 */
[----:B--2---:R-:W-:Y:S05]  /*3a10*/  @!P0 BRA `(.L_x_65) ;  /* 0x0000006800008947 */ /* 0x004fea0003800000 */
.L_x_64:
[----:B------:R-:W-:Y:S01]  /*3a20*/  R2UR UR4, R0 ;  /* 0x00000000000472ca */ /* 0x000fe200000e0000 */
[----:B------:R-:W-:Y:S01]  /*3a30*/  IMAD.MOV.U32 R10, RZ, RZ, 0xffff ;  /* 0x0000ffffff0a7424 */ /* 0x000fe200078e00ff */
[----:B------:R-:W-:Y:S01]  /*3a40*/  PRMT R6, R6, 0x654, R5 ;  /* 0x0000065406067816 */ /* 0x000fe20000000005 */
[----:B------:R-:W-:Y:S02]  /*3a50*/  HFMA2 R5, -RZ, RZ, 0, 5.9604644775390625e-08 ;  /* 0x00000001ff057431 */ /* 0x000fe400000001ff */
[----:B--2---:R-:W-:Y:S02]  /*3a60*/  IMAD.MOV.U32 R8, RZ, RZ, 0x4 ;  /* 0x00000004ff087424 */ /* 0x004fe400078e00ff */
[----:B------:R-:W-:Y:S01]  /*3a70*/  IMAD.SHL.U32 R11, R12, 0x20, RZ ;  /* 0x000000200c0b7824 */ /* 0x000fe200078e00ff */
[----:B------:R-:W-:-:S05]  /*3a80*/  SHF.L.U32 R10, R10, R12, RZ ;  /* 0x0000000c0a0a7219 */ /* 0x000fca00000006ff */
[----:B------:R-:W-:Y:S01]  /*3a90*/  UPRMT UR4, UR4, 0x654, UR7 ;  /* 0x0000065404047896 */ /* 0x000fe20008000007 */
[----:B------:R-:W-:-:S05]  /*3aa0*/  SHF.L.U32 R9, R5, R12, RZ ;  /* 0x0000000c05097219 */ /* 0x000fca00000006ff */
[----:B------:R-:W-:-:S03]  /*3ab0*/  MOV R7, UR4 ;  /* 0x0000000400077c02 */ /* 0x000fc60008000f00 */
[----:B------:R2:W-:Y:S01]  /*3ac0*/  SYNCS.ARRIVE.TRANS64.RED RZ, [UR4], R8 ;  /* 0x00000008ffff79a7 */ /* 0x0005e20008000404 */
[----:B------:R2:W-:Y:S04]  /*3ad0*/  STS [UR6+0x130], R11 ;  /* 0x0001300bff007988 */ /* 0x0005e80008000806 */
[----:B------:R2:W-:Y:S04]  /*3ae0*/  STAS [R6.64], R12 ;  /* 0x0000000c06007dbd */ /* 0x0005e8000c0008ff */
[----:B------:R2:W-:Y:S04]  /*3af0*/  ATOMS.OR RZ, [UR5+0x14], R10 ;  /* 0x0000140affff798c */ /* 0x0005e8000b000005 */
[----:B------:R2:W-:Y:S04]  /*3b00*/  ATOMS.OR RZ, [UR5+0x18], R9 ;  /* 0x00001809ffff798c */ /* 0x0005e8000b000005 */
[----:B------:R2:W-:Y:S02]  /*3b10*/  ATOMS.XOR RZ, [UR5+0x10], R5 ;  /* 0x00001005ffff798c */ /* 0x0005e4000b800005 */
.L_x_61:
[----:B-1----:R-:W-:Y:S05]  /*3b20*/  BSYNC B0 ;  /* 0x0000000000007941 */ /* 0x002fea0003800000 */
.L_x_60:
[----:B------:R-:W-:Y:S05]  /*3b30*/  BRA.U UP1, `(.L_x_66) ;  /* 0x0000000101707547 */ /* 0x000fea000b800000 */
[----:B------:R-:W-:-:S03]  /*3b40*/  UMOV UR4, 0xffffffff ;  /* 0xffffffff00047882 */ /* 0x000fc60000000000 */
[----:B------:R-:W-:Y:S05]  /*3b50*/  BRA.DIV UR4, `(.L_x_67) ;  /* 0x0000006604c87947 */ /* 0x000fea000b800000 */
[----:B------:R-:W-:-:S13]  /*3b60*/  ELECT P0, URZ, PT ;  /* 0x0000000000ff782f */ /* 0x000fda0003800000 */
.L_x_167:
[----:B------:R-:W-:Y:S05]  /*3b70*/  @!P0 BRA `(.L_x_66) ;  /* 0x0000000000608947 */ /* 0x000fea0003800000 */
[----:B--2---:R-:W2:Y:S02]  /*3b80*/  LDS R6, [UR5+0x10] ;  /* 0x00001005ff067984 */ /* 0x004ea40008000800 */
[----:B--2---:R-:W-:-:S04]  /*3b90*/  SHF.L.U32 R6, R6, 0x1f, RZ ;  /* 0x0000001f06067819 */ /* 0x004fc800000006ff */
[----:B------:R-:W2:Y:S02]  /*3ba0*/  SYNCS.PHASECHK.TRANS64.TRYWAIT P0, [UR5+0x8], R6 ;  /* 0x00000806ff0075a7 */ /* 0x000ea40008001105 */
[----:B--2---:R-:W-:Y:S05]  /*3bb0*/  @P0 BRA `(.L_x_68) ;  /* 0x0000000000080947 */ /* 0x004fea0003800000 */
[----:B------:R-:W2:Y:S02]  /*3bc0*/  SYNCS.PHASECHK.TRANS64.TRYWAIT P0, [UR5+0x8], R6 ;  /* 0x00000806ff0075a7 */ /* 0x000ea40008001105 */
[----:B--2---:R-:W-:Y:S05]  /*3bd0*/  @!P0 BRA `(.L_x_69) ;  /* 0x0000006400cc8947 */ /* 0x004fea0003800000 */
.L_x_68:
[----:B------:R-:W3:Y:S01]  /*3be0*/  LDS R8, [UR6+0x130] ;  /* 0x00013006ff087984 */ /* 0x000ee20008000800 */
[----:B------:R-:W-:Y:S01]  /*3bf0*/  R2UR UR4, R0 ;  /* 0x00000000000472ca */ /* 0x000fe200000e0000 */
[----:B--2---:R-:W-:Y:S02]  /*3c00*/  IMAD.MOV.U32 R6, RZ, RZ, 0xffff ;  /* 0x0000ffffff067424 */ /* 0x004fe400078e00ff */
[----:B------:R-:W-:-:S10]  /*3c10*/  IMAD.MOV.U32 R5, RZ, RZ, 0x1 ;  /* 0x00000001ff057424 */ /* 0x000fd400078e00ff */
[----:B------:R-:W-:Y:S01]  /*3c20*/  UPRMT UR4, UR4, 0x654, UR7 ;  /* 0x0000065404047896 */ /* 0x000fe20008000007 */
[----:B---3--:R-:W-:Y:S01]  /*3c30*/  IMAD.SHL.U32 R7, R8, 0x20, RZ ;  /* 0x0000002008077824 */ /* 0x008fe200078e00ff */
[-C--:B------:R-:W-:Y:S02]  /*3c40*/  SHF.L.U32 R6, R6, R8.reuse, RZ ;  /* 0x0000000806067219 */ /* 0x080fe400000006ff */
[----:B------:R-:W-:Y:S02]  /*3c50*/  SHF.L.U32 R8, R5, R8, RZ ;  /* 0x0000000805087219 */ /* 0x000fe400000006ff */
[----:B------:R3:W-:Y:S04]  /*3c60*/  STS [UR6+0x130], R7 ;  /* 0x00013007ff007988 */ /* 0x0007e80008000806 */
[----:B------:R3:W-:Y:S04]  /*3c70*/  ATOMS.OR RZ, [UR5+0x14], R6 ;  /* 0x00001406ffff798c */ /* 0x0007e8000b000005 */
[----:B------:R3:W-:Y:S01]  /*3c80*/  ATOMS.OR RZ, [UR5+0x18], R8 ;  /* 0x00001808ffff798c */ /* 0x0007e2000b000005 */
[----:B------:R-:W-:Y:S03]  /*3c90*/  SYNCS.ARRIVE.TRANS64.RED.A1T0 RZ, [UR4], RZ ;  /* 0x000000ffffff79a7 */ /* 0x000fe60008100404 */
[----:B------:R3:W-:Y:S01]  /*3ca0*/  ATOMS.XOR RZ, [UR5+0x10], R5 ;  /* 0x00001005ffff798c */ /* 0x0007e2000b800005 */
[----:B------:R-:W-:Y:S05]  /*3cb0*/  BRA `(.L_x_66) ;  /* 0x0000000000107947 */ /* 0x000fea0003800000 */
.L_x_59:
[----:B------:R-:W-:Y:S02]  /*3cc0*/  MOV R5, 0xffffffff ;  /* 0xffffffff00057802 */ /* 0x000fe40000000f00 */
[----:B------:R-:W-:-:S03]  /*3cd0*/  MOV R6, 0x3d00 ;  /* 0x00003d0000067802 */ /* 0x000fc60000000f00 */
[----:B------:R2:W-:Y:S04]  /*3ce0*/  STS [UR6+0x130], R5 ;  /* 0x00013005ff007988 */ /* 0x0005e80008000806 */
[----:B-12--5:R-:W-:Y:S05]  /*3cf0*/  CALL.REL.NOINC `($__internal_1_$__cuda_sm10x_tcgen05_guardrail_trap_phase_invalid_during_alloc) ;  /* 0x0000006c00a07944 */ /* 0x026fea0003c00000 */
.L_x_66:
[----:B------:R-:W-:Y:S05]  /*3d00*/  WARPSYNC.ALL ;  /* 0x0000000000007948 */ /* 0x000fea0003800000 */
[----:B------:R-:W4:Y:S01]  /*3d10*/  S2UR UR4, SR_CgaCtaId ;  /* 0x00000000000479c3 */ /* 0x000f220000008800 */
[----:B------:R-:W-:Y:S01]  /*3d20*/  UMOV UR62, 0x400 ;  /* 0x00000400003e7882 */ /* 0x000fe20000000000 */
[----:B------:R-:W4:Y:S01]  /*3d30*/  LDCU UR7, c[0x0][0x38c] ;  /* 0x00007180ff0777ac */ /* 0x000f220008000800 */
[----:B------:R-:W-:Y:S01]  /*3d40*/  LOP3.LUT R3, R3, 0xffff, RZ, 0xc0, !PT ;  /* 0x0000ffff03037812 */ /* 0x000fe200078ec0ff */
[----:B--2---:R-:W-:Y:S01]  /*3d50*/  IMAD.MOV.U32 R11, RZ, RZ, 0x1 ;  /* 0x00000001ff0b7424 */ /* 0x004fe200078e00ff */
[----:B------:R-:W-:Y:S01]  /*3d60*/  R2UR UR5, R2 ;  /* 0x00000000020572ca */ /* 0x000fe200000e0000 */
[----:B------:R-:W-:Y:S01]  /*3d70*/  IMAD.MOV.U32 R10, RZ, RZ, RZ ;  /* 0x000000ffff0a7224 */ /* 0x000fe200078e00ff */
[----:B------:R-:W-:-:S02]  /*3d80*/  LOP3.LUT R4, R4, 0xffff, RZ, 0xc0, !PT ;  /* 0x0000ffff04047812 */ /* 0x000fc400078ec0ff */
[----:B---3--:R-:W-:Y:S01]  /*3d90*/  CS2R R8, SRZ ;  /* 0x0000000000087805 */ /* 0x008fe2000001ff00 */
[----:B------:R-:W-:Y:S01]  /*3da0*/  UMOV UR9, URZ ;  /* 0x000000ff00097c82 */ /* 0x000fe20008000000 */
[----:B-1----:R-:W-:Y:S01]  /*3db0*/  UMOV UR60, URZ ;  /* 0x000000ff003c7c82 */ /* 0x002fe20008000000 */
[----:B------:R-:W-:Y:S01]  /*3dc0*/  R2UR UR65, R4 ;  /* 0x00000000044172ca */ /* 0x000fe200000e0000 */
[----:B------:R-:W-:Y:S01]  /*3dd0*/  UMOV UR76, 0x0 ;  /* 0x00000000004c7882 */ /* 0x000fe20000000000 */
[----:B------:R-:W-:Y:S01]  /*3de0*/  UMOV UR77, 0x8200910 ;  /* 0x08200910004d7882 */ /* 0x000fe20000000000 */
[----:B------:R-:W-:Y:S01]  /*3df0*/  UMOV UR74, 0x0 ;  /* 0x00000000004a7882 */ /* 0x000fe20000000000 */
[----:B------:R-:W-:Y:S01]  /*3e00*/  UMOV UR75, 0x8200910 ;  /* 0x08200910004b7882 */ /* 0x000fe20000000000 */
[----:B------:R-:W-:Y:S01]  /*3e10*/  UMOV UR72, 0x0 ;  /* 0x0000000000487882 */ /* 0x000fe20000000000 */
[----:B------:R-:W-:Y:S01]  /*3e20*/  UMOV UR73, 0x8200910 ;  /* 0x0820091000497882 */ /* 0x000fe20000000000 */
[----:B------:R-:W-:-:S02]  /*3e30*/  UISETP.NE.AND UP3, UPT, UR5, URZ, UPT ;  /* 0x000000ff0500728c */ /* 0x000fc4000bf65270 */
[----:B----4-:R-:W-:Y:S01]  /*3e40*/  UIADD3 UR7, UPT, UPT, UR7, 0x7f, URZ ;  /* 0x0000007f07077890 */ /* 0x010fe2000fffe0ff */
[----:B------:R-:W-:Y:S01]  /*3e50*/  UMOV UR70, 0x0 ;  /* 0x0000000000467882 */ /* 0x000fe20000000000 */
[----:B------:R-:W-:Y:S01]  /*3e60*/  UMOV UR71, 0x8200910 ;  /* 0x0820091000477882 */ /* 0x000fe20000000000 */
[----:B------:R-:W-:Y:S01]  /*3e70*/  ULEA UR62, UR4, UR62, 0x18 ;  /* 0x0000003e043e7291 */ /* 0x000fe2000f8ec0ff */
[----:B------:R-:W-:Y:S02]  /*3e80*/  UMOV UR68, 0x0 ;  /* 0x0000000000447882 */ /* 0x000fe40000000000 */
[----:B------:R-:W-:Y:S01]  /*3e90*/  UMOV UR4, URZ ;  /* 0x000000ff00047c82 */ /* 0x000fe20008000000 */
[----:B------:R-:W-:Y:S01]  /*3ea0*/  UIADD3 UR6, UPT, UPT, UR62, 0x8400, URZ ;  /* 0x000084003e067890 */ /* 0x000fe2000fffe0ff */
[----:B------:R-:W-:Y:S01]  /*3eb0*/  IMAD.U32 R14, RZ, RZ, UR4 ;  /* 0x00000004ff0e7e24 */ /* 0x000fe2000f8e00ff */
[----:B------:R-:W-:Y:S02]  /*3ec0*/  USHF.R.S32.HI UR4, URZ, 0x1f, UR7 ;  /* 0x0000001fff047899 */ /* 0x000fe40008011407 */
[----:B------:R-:W-:-:S02]  /*3ed0*/  UIADD3 UR5, UPT, UPT, UR62, 0x20400, URZ ;  /* 0x000204003e057890 */ /* 0x000fc4000fffe0ff */
[----:B------:R-:W-:Y:S02]  /*3ee0*/  ULEA.HI UR4, UR4, UR7, URZ, 0x7 ;  /* 0x0000000704047291 */ /* 0x000fe4000f8f38ff */
[----:B------:R-:W-:Y:S02]  /*3ef0*/  USHF.R.U32.HI UR6, URZ, 0x4, UR6 ;  /* 0x00000004ff067899 */ /* 0x000fe40008011606 */
[----:B------:R-:W-:Y:S02]  /*3f00*/  USHF.R.S32.HI UR8, URZ, 0x7, UR4 ;  /* 0x00000007ff087899 */ /* 0x000fe40008011404 */
[----:B------:R-:W-:Y:S01]  /*3f10*/  USHF.R.U32.HI UR5, URZ, 0x4, UR5 ;  /* 0x00000004ff057899 */ /* 0x000fe20008011605 */
[----:B------:R-:W-:Y:S01]  /*3f20*/  R2UR UR4, R3 ;  /* 0x00000000030472ca */ /* 0x000fe200000e0000 */
[----:B------:R-:W-:Y:S02]  /*3f30*/  UISETP.LT.AND UP0, UPT, UR8, 0x1, UPT ;  /* 0x000000010800788c */ /* 0x000fe4000bf01270 */
[----:B------:R-:W-:Y:S01]  /*3f40*/  ULOP3.LUT UR6, UR6, 0x3fff, URZ, 0xc0, !UPT ;  /* 0x00003fff06067892 */ /* 0x000fe2000f8ec0ff */
[----:B------:R-:W-:Y:S01]  /*3f50*/  IMAD.U32 R12, RZ, RZ, UR8 ;  /* 0x00000008ff0c7e24 */ /* 0x000fe2000f8e00ff */
[----:B------:R-:W-:-:S02]  /*3f60*/  ULOP3.LUT UR67, UR5, 0x3fff, URZ, 0xc0, !UPT ;  /* 0x00003fff05437892 */ /* 0x000fc4000f8ec0ff */
[----:B------:R-:W-:Y:S02]  /*3f70*/  ULOP3.LUT UR66, UR6, 0x10000, URZ, 0xfc, !UPT ;  /* 0x0001000006427892 */ /* 0x000fe4000f8efcff */
[----:B------:R-:W-:Y:S01]  /*3f80*/  ULOP3.LUT UR67, UR67, 0x10000, URZ, 0xfc, !UPT ;  /* 0x0001000043437892 */ /* 0x000fe2000f8efcff */
[----:B------:R-:W-:-:S03]  /*3f90*/  UMOV UR69, 0x8200910 ;  /* 0x0820091000457882 */ /* 0x000fc60000000000 */
[----:B------:R-:W-:Y:S01]  /*3fa0*/  IMAD.U32 R13, RZ, RZ, UR4 ;  /* 0x00000004ff0d7e24 */ /* 0x000fe2000f8e00ff */
[----:B------:R-:W-:Y:S01]  /*3fb0*/  NOP ;  /* 0x0000000000007918 */ /* 0x000fe20000000000 */
[----:B------:R-:W-:Y:S06]  /*3fc0*/  BAR.ARV 0x6, 0xa0 ;  /* 0x0182800000007b1d */ /* 0x000fec0000002000 */
[----:B------:R-:W1:Y:S02]  /*3fd0*/  LDS R5, [UR62+0x130] ;  /* 0x0001303eff057984 */ /* 0x000e640008000800 */
[----:B-1----:R-:W-:-:S13]  /*3fe0*/  R2UR UR4, R5 ;  /* 0x00000000050472ca */ /* 0x002fda00000e0000 */
[----:B------:R-:W-:Y:S01]  /*3ff0*/  IMAD.U32 R16, RZ, RZ, UR4 ;  /* 0x00000004ff107e24 */ /* 0x000fe2000f8e00ff */
[----:B------:R-:W-:-:S06]  /*4000*/  USEL UR4, UR8, 0x1, !UP0 ;  /* 0x0000000108047887 */ /* 0x000fcc000c000000 */
[----:B------:R-:W-:-:S07]  /*4010*/  IMAD.U32 R15, RZ, RZ, UR4 ;  /* 0x00000004ff0f7e24 */ /* 0x000fce000f8e00ff */
.L_x_77:
[C---:B------:R-:W-:Y:S02]  /*4020*/  LEA R3, R10.reuse, UR62, 0x3 ;  /* 0x0000003e0a037c11 */ /* 0x040fe4000f8e18ff */
[----:B------:R-:W-:Y:S02]  /*4030*/  SHF.L.U32 R4, R9, 0x1f, RZ ;  /* 0x0000001f09047819 */ /* 0x000fe400000006ff */
[----:B------:R-:W-:Y:S02]  /*4040*/  LEA R5, R10, UR62, 0x4 ;  /* 0x0000003e0a057c11 */ /* 0x000fe4000f8e20ff */
[----:B------:R-:W1:Y:S02]  /*4050*/  SYNCS.PHASECHK.TRANS64.TRYWAIT P0, [R3+URZ+0x80], R4 ;  /* 0x00008004030075a7 */ /* 0x000e6400080011ff */
[----:B-1----:R-:W-:Y:S05]  /*4060*/  @!P0 BRA `(.L_x_70) ;  /* 0x0000006000c08947 */ /* 0x002fea0003800000 */
.L_x_168:
[----:B-1----:R-:W1:Y:S01]  /*4070*/  LDS.128 R4, [R5+0x110] ;  /* 0x0001100005047984 */ /* 0x002e620000000c00 */
[----:B------:R-:W-:Y:S02]  /*4080*/  VIADD R3, R3, 0x90 ;  /* 0x0000009003037836 */ /* 0x000fe40000000000 */
[----:B------:R-:W-:Y:S01]  /*4090*/  VIADD R10, R10, 0x1 ;  /* 0x000000010a0a7836 */ /* 0x000fe20000000000 */
[----:B------:R-:W-:Y:S01]  /*40a0*/  @!PT LDS RZ, [RZ] ;  /* 0x00000000fffff984 */ /* 0x000fe20000000800 */
[----:B------:R-:W-:Y:S01]  /*40b0*/  @!PT LDS RZ, [RZ] ;  /* 0x00000000fffff984 */ /* 0x000fe20000000800 */
[----:B------:R-:W-:Y:S01]  /*40c0*/  @!PT LDS RZ, [RZ] ;  /* 0x00000000fffff984 */ /* 0x000fe20000000800 */
[----:B------:R-:W-:Y:S01]  /*40d0*/  @!PT LDS RZ, [RZ] ;  /* 0x00000000fffff984 */ /* 0x000fe20000000800 */
[----:B------:R2:W-:Y:S06]  /*40e0*/  MEMBAR.ALL.CTA ;  /* 0x0000000000007992 */ /* 0x0005ec0000008000 */
[----:B--2---:R-:W2:Y:S01]  /*40f0*/  FENCE.VIEW.ASYNC.S ;  /* 0x00000000000073c6 */ /* 0x004ea20000000000 */
[----:B------:R-:W-:-:S04]  /*4100*/  PRMT R3, RZ, 0x654, R3 ;  /* 0x00000654ff037816 */ /* 0x000fc80000000003 */
[----:B--2---:R2:W-:Y:S01]  /*4110*/  SYNCS.ARRIVE.TRANS64.RED.A1T0 RZ, [R3+URZ], RZ ;  /* 0x000000ff03ff79a7 */ /* 0x0045e200081004ff */
[----:B-1----:R-:W-:Y:S01]  /*4120*/  LOP3.LUT P1, RZ, R6, 0x1, RZ, 0xc0, !PT ;  /* 0x0000000106ff7812 */ /* 0x002fe2000782c0ff */
[----:B--2---:R-:W-:-:S12]  /*4130*/  BRA.U UP3, `(.L_x_71) ;  /* 0x00000009032c7547 */ /* 0x004fd8000b800000 */
[----:B------:R-:W1:Y:S01]  /*4140*/  LDCU UR4, c[0x0][0x38c] ;  /* 0x00007180ff0477ac */ /* 0x000e620008000800 */
[----:B------:R-:W-:Y:S02]  /*4150*/  R2UR UR5, R14 ;  /* 0x000000000e0572ca */ /* 0x000fe400000e0000 */
[----:B------:R-:W-:Y:S02]  /*4160*/  PLOP3.LUT P2, PT, PT, PT, PT, 0x80, 0x8 ;  /* 0x000000000008781c */ /* 0x000fe40003f4f070 */
[----:B------:R-:W-:Y:S02]  /*4170*/  SHF.L.U32 R5, R11, 0x1f, RZ ;  /* 0x0000001f0b057819 */ /* 0x000fe400000006ff */
[----:B------:R-:W-:-:S07]  /*4180*/  R2UR UR6, R16 ;  /* 0x00000000100672ca */ /* 0x000fce00000e0000 */
[----:B------:R-:W-:Y:S02]  /*4190*/  ULEA UR7, UR5, UR62, 0x3 ;  /* 0x0000003e05077291 */ /* 0x000fe4000f8e18ff */
[----:B-1----:R-:W-:-:S04]  /*41a0*/  UISETP.GE.AND UP0, UPT, UR4, 0x1, UPT ;  /* 0x000000010400788c */ /* 0x002fc8000bf06270 */
[----:B------:R-:W-:Y:S01]  /*41b0*/  IMAD.U32 R4, RZ, RZ, UR7 ;  /* 0x00000007ff047e24 */ /* 0x000fe2000f8e00ff */
[----:B------:R-:W-:Y:S01]  /*41c0*/  ULEA UR8, UR5, UR6, 0x6 ;  /* 0x0000000605087291 */ /* 0x000fe2000f8e30ff */
[----:B------:R-:W-:-:S05]  /*41d0*/  PLOP3.LUT P0, PT, PT, PT, UP0, 0x80, 0x8 ;  /* 0x000000000008781c */ /* 0x000fca0003f0f008 */
[----:B------:R-:W-:-:S08]  /*41e0*/  @UP0 ULEA UR4, UR9, UR62, 0x3 ;  /* 0x0000003e09040291 */ /* 0x000fd0000f8e18ff */
[----:B------:R-:W-:-:S04]  /*41f0*/  @P0 SHF.L.U32 R3, R8, 0x1f, RZ ;  /* 0x0000001f08030819 */ /* 0x000fc800000006ff */
[----:B------:R1:W2:Y:S01]  /*4200*/  @P0 SYNCS.PHASECHK.TRANS64.TRYWAIT P2, [UR4], R3 ;  /* 0x00000003ff0005a7 */ /* 0x0002a20008041104 */
[----:B------:R-:W3:Y:S02]  /*4210*/  SYNCS.PHASECHK.TRANS64.TRYWAIT P0, [UR7+0xc0], R5 ;  /* 0x0000c005ff0075a7 */ /* 0x000ee40008001107 */
[----:B-123--:R-:W-:Y:S05]  /*4220*/  @!P0 BRA `(.L_x_72) ;  /* 0x0000006000648947 */ /* 0x00efea0003800000 */
.L_x_170:
[----:B------:R-:W-:Y:S01]  /*4230*/  UMOV UR64, UR60 ;  /* 0x0000003c00407c82 */ /* 0x000fe20008000000 */
[----:B------:R-:W-:Y:S05]  /*4240*/  BRA.U !UP0, `(.L_x_73) ;  /* 0x0000000508d07547 */ /* 0x000fea000b800000 */
[----:B------:R-:W-:Y:S01]  /*4250*/  R2UR UR4, R15 ;  /* 0x000000000f0472ca */ /* 0x000fe200000e0000 */
[----:B------:R-:W-:Y:S01]  /*4260*/  UPLOP3.LUT UP2, UPT, UPT, UPT, UPT, 0x40, 0x4 ;  /* 0x000000000004789c */ /* 0x000fe20003f4e870 */
[----:B------:R-:W-:Y:S01]  /*4270*/  R2UR UR61, R12 ;  /* 0x000000000c3d72ca */ /* 0x000fe200000e0000 */
[----:B------:R-:W-:-:S10]  /*4280*/  UMOV UR7, UR9 ;  /* 0x0000000900077c82 */ /* 0x000fd40008000000 */
[----:B------:R-:W-:-:S12]  /*4290*/  UIADD3 UR64, UPT, UPT, UR4, UR60, URZ ;  /* 0x0000003c04407290 */ /* 0x000fd8000fffe0ff */
.L_x_76:
[----:B--2---:R-:W-:Y:S01]  /*42a0*/  ULEA UR5, UR7, UR62, 0x3 ;  /* 0x0000003e07057291 */ /* 0x004fe2000f8e18ff */
[----:B------:R-:W-:Y:S11]  /*42b0*/  @P2 BRA `(.L_x_74) ;  /* 0x00000000000c2947 */ /* 0x000ff60003800000 */
[----:B-1----:R-:W-:Y:S04]  /*42c0*/  SHF.L.U32 R5, R8, 0x1f, RZ ;  /* 0x0000001f08057819 */ /* 0x002fe800000006ff */
[----:B------:R-:W1:Y:S02]  /*42d0*/  SYNCS.PHASECHK.TRANS64.TRYWAIT P0, [UR5], R5 ;  /* 0x00000005ff0075a7 */ /* 0x000e640008001105 */
[----:B-1----:R-:W-:Y:S05]  /*42e0*/  @!P0 BRA `(.L_x_75) ;  /* 0x0000006000508947 */ /* 0x002fea0003800000 */
.L_x_74:
[----:B------:R-:W-:Y:S01]  /*42f0*/  UISETP.NE.AND UP0, UPT, UR61, 0x1, UPT ;  /* 0x000000013d00788c */ /* 0x000fe2000bf05270 */
[----:B------:R-:W-:Y:S01]  /*4300*/  PLOP3.LUT P2, PT, PT, PT, PT, 0x80, 0x8 ;  /* 0x000000000008781c */ /* 0x000fe20003f4f070 */
[----:B------:R-:W-:Y:S01]  /*4310*/  UIADD3 UR9, UPT, UPT, UR7, 0x1, URZ ;  /* 0x0000000107097890 */ /* 0x000fe2000fffe0ff */
[----:B------:R-:W-:Y:S01]  /*4320*/  MOV.SPILL R6, UR65 ;  /* 0x0000004100067c02 */ /* 0x000fe20009000f00 */
[----:B------:R-:W-:Y:S01]  /*4330*/  UIADD3 UR63, UPT, UPT, UR5, 0x18, URZ ;  /* 0x00000018053f7890 */ /* 0x000fe2000fffe0ff */
[----:B-1----:R-:W-:Y:S01]  /*4340*/  MOV.SPILL R5, UR64 ;  /* 0x0000004000057c02 */ /* 0x002fe20009000f00 */
[----:B------:R-:W-:Y:S01]  /*4350*/  UISETP.NE.AND UP1, UPT, UR9, 0x3, UPT ;  /* 0x000000030900788c */ /* 0x000fe2000bf25270 */
[----:B------:R-:W-:Y:S01]  /*4360*/  PLOP3.LUT P0, PT, PT, PT, UP0, 0x80, 0x8 ;  /* 0x000000000008781c */ /* 0x000fe20003f0f008 */
[----:B------:R-:W-:Y:S02]  /*4370*/  ULEA UR6, UR7, UR67, 0xb ;  /* 0x0000004307067291 */ /* 0x000fe4000f8e58ff */
[----:B------:R-:W-:Y:S02]  /*4380*/  USEL UR5, URZ, 0x1, UP1 ;  /* 0x00000001ff057887 */ /* 0x000fe40008800000 */
[----:B------:R-:W-:Y:S02]  /*4390*/  USEL UR9, UR9, URZ, UP1 ;  /* 0x000000ff09097287 */ /* 0x000fe40008800000 */
[----:B------:R-:W-:Y:S02]  /*43a0*/  ULEA UR4, UR7, UR66, 0xb ;  /* 0x0000004207047291 */ /* 0x000fe4000f8e58ff */
[----:B------:R-:W-:Y:S01]  /*43b0*/  @UP0 ULEA UR7, UR9, UR62, 0x3 ;  /* 0x0000003e09070291 */ /* 0x000fe2000f8e18ff */
[----:B------:R-:W-:Y:S01]  /*43c0*/  LOP3.LUT R8, R8, UR5, RZ, 0x3c, !PT ;  /* 0x0000000508087c12 */ /* 0x000fe2000f8e3cff */
[----:B------:R-:W-:Y:S02]  /*43d0*/  UIADD3 UR20, UPT, UPT, UR6, 0x2, URZ ;  /* 0x0000000206147890 */ /* 0x000fe4000fffe0ff */
[----:B------:R-:W-:Y:S01]  /*43e0*/  UIADD3 UR18, UPT, UPT, UR4, 0x2, URZ ;  /* 0x0000000204127890 */ /* 0x000fe2000fffe0ff */
[----:B------:R-:W-:Y:S01]  /*43f0*/  @P0 SHF.L.U32 R3, R8, 0x1f, RZ ;  /* 0x0000001f08030819 */ /* 0x000fe200000006ff */
[----:B------:R-:W-:Y:S02]  /*4400*/  UIADD3 UR16, UPT, UPT, UR6, 0x4, URZ ;  /* 0x0000000406107890 */ /* 0x000fe4000fffe0ff */
[----:B------:R-:W-:Y:S01]  /*4410*/  UIADD3 UR10, UPT, UPT, UR4, 0x4, URZ ;  /* 0x00000004040a7890 */ /* 0x000fe2000fffe0ff */
[----:B------:R2:W3:Y:S01]  /*4420*/  @P0 SYNCS.PHASECHK.TRANS64.TRYWAIT P2, [UR7], R3 ;  /* 0x00000003ff0005a7 */ /* 0x0004e20008041107 */
[----:B------:R-:W-:Y:S02]  /*4430*/  UIADD3 UR14, UPT, UPT, UR6, 0x6, URZ ;  /* 0x00000006060e7890 */ /* 0x000fe4000fffe0ff */
        /* <DEDUP_REMOVED lines=21> */
[----:B------:R-:W-:Y:S01]  /*4590*/  UIADD3 UR61, UPT, UPT, UR61, -0x1, URZ ;  /* 0xffffffff3d3d7890 */ /* 0x000fe2000fffe0ff */
[----:B------:R-:W-:Y:S01]  /*45a0*/  UMOV UR7, 0x40004040 ;  /* 0x4000404000077882 */ /* 0x000fe20000000000 */
[----:B------:R-:W-:Y:S01]  /*45b0*/  UMOV UR64, 0x0 ;  /* 0x0000000000407882 */ /* 0x000fe20000000000 */
[----:B------:R-:W-:Y:S01]  /*45c0*/  UMOV UR65, 0x8200910 ;  /* 0x0820091000417882 */ /* 0x000fe20000000000 */
[----:B------:R-:W-:Y:S01]  /*45d0*/  UMOV UR5, 0x40004040 ;  /* 0x4000404000057882 */ /* 0x000fe20000000000 */
[----:B------:R-:W-:Y:S01]  /*45e0*/  UMOV UR21, 0x40004040 ;  /* 0x4000404000157882 */ /* 0x000fe20000000000 */
[----:B------:R1:W-:Y:S01]  /*45f0*/  UTCHMMA.2CTA gdesc[UR4], gdesc[UR6], tmem[UR8], tmem[UR64], idesc[UR65], UP2 ;  /* 0x00ff4006040075ea */ /* 0x0003e20009200008 */
[----:B------:R-:W-:Y:S01]  /*4600*/  UPLOP3.LUT UP2, UPT, UPT, UPT, UPT, 0x80, 0x8 ;  /* 0x000000000008789c */ /* 0x000fe20003f4f070 */
[----:B------:R-:W-:Y:S01]  /*4610*/  UMOV UR19, 0x40004040 ;  /* 0x4000404000137882 */ /* 0x000fe20000000000 */
[----:B------:R-:W-:Y:S01]  /*4620*/  UMOV UR17, 0x40004040 ;  /* 0x4000404000117882 */ /* 0x000fe20000000000 */
[----:B------:R4:W-:Y:S01]  /*4630*/  UTCHMMA.2CTA gdesc[UR18], gdesc[UR20], tmem[UR8], tmem[UR64], idesc[UR65], UPT ;  /* 0x00ff4014120075ea */ /* 0x0009e2000ba00008 */
        /* <DEDUP_REMOVED lines=19> */
[----:B-1----:R-:W-:Y:S01]  /*4770*/  UMOV UR7, 0x8200910 ;  /* 0x0820091000077882 */ /* 0x002fe20000000000 */
[----:B------:R-:W-:Y:S01]  /*4780*/  UMOV UR35, 0x40004040 ;  /* 0x4000404000237882 */ /* 0x000fe20000000000 */
[----:B------:R-:W-:Y:S01]  /*4790*/  UMOV UR33, 0x40004040 ;  /* 0x4000404000217882 */ /* 0x000fe20000000000 */
[----:B------:R-:W-:Y:S01]  /*47a0*/  UMOV UR27, 0x40004040 ;  /* 0x40004040001b7882 */ /* 0x000fe20000000000 */
[----:B------:R-:W-:Y:S01]  /*47b0*/  UMOV UR25, 0x40004040 ;  /* 0x4000404000197882 */ /* 0x000fe20000000000 */
[----:B----4-:R-:W-:Y:S02]  /*47c0*/  UIADD3 UR20, UPT, UPT, UR4, 0x602, URZ ;  /* 0x0000060204147890 */ /* 0x010fe4000fffe0ff */
[----:B------:R-:W-:Y:S02]  /*47d0*/  UIADD3 UR18, UPT, UPT, UR6, 0x604, URZ ;  /* 0x0000060406127890 */ /* 0x000fe4000fffe0ff */
[----:B--2---:R-:W-:Y:S02]  /*47e0*/  UIADD3 UR16, UPT, UPT, UR4, 0x604, URZ ;  /* 0x0000060404107890 */ /* 0x004fe4000fffe0ff */
[----:B------:R-:W-:Y:S01]  /*47f0*/  UIADD3 UR10, UPT, UPT, UR6, 0x606, URZ ;  /* 0x00000606060a7890 */ /* 0x000fe2000fffe0ff */
[----:B------:R-:W-:Y:S01]  /*4800*/  R2UR.FILL UR65, R6 ;  /* 0x00000000064172ca */ /* 0x000fe200004e0000 */
[----:B------:R-:W-:Y:S01]  /*4810*/  UMOV UR14, 0x0 ;  /* 0x00000000000e7882 */ /* 0x000fe20000000000 */
[----:B------:R-:W-:Y:S01]  /*4820*/  UMOV UR15, 0x8200910 ;  /* 0x08200910000f7882 */ /* 0x000fe20000000000 */
[----:B------:R-:W-:Y:S01]  /*4830*/  UMOV UR12, 0x0 ;  /* 0x00000000000c7882 */ /* 0x000fe20000000000 */
[----:B------:R-:W-:Y:S01]  /*4840*/  UTCHMMA.2CTA gdesc[UR28], gdesc[UR30], tmem[UR8], tmem[UR14], idesc[UR15], UPT ;  /* 0x00ff0e1e1c0075ea */ /* 0x000fe2000ba00008 */
[----:B------:R-:W-:Y:S01]  /*4850*/  UTCHMMA.2CTA gdesc[UR56], gdesc[UR58], tmem[UR8], tmem[UR14], idesc[UR15], UPT ;  /* 0x00ff0e3a380075ea */ /* 0x000fe2000ba00008 */
[----:B------:R-:W-:Y:S01]  /*4860*/  UMOV UR13, 0x8200910 ;  /* 0x08200910000d7882 */ /* 0x000fe20000000000 */
[----:B------:R-:W-:Y:S01]  /*4870*/  UTCHMMA.2CTA gdesc[UR52], gdesc[UR54], tmem[UR8], tmem[UR14], idesc[UR15], UPT ;  /* 0x00ff0e36340075ea */ /* 0x000fe2000ba00008 */
[----:B------:R-:W-:Y:S01]  /*4880*/  UIADD3 UR4, UPT, UPT, UR4, 0x606, URZ ;  /* 0x0000060604047890 */ /* 0x000fe2000fffe0ff */
[----:B------:R-:W-:Y:S01]  /*4890*/  UTCHMMA.2CTA gdesc[UR48], gdesc[UR50], tmem[UR8], tmem[UR12], idesc[UR13], UPT ;  /* 0x00ff0c32300075ea */ /* 0x000fe2000ba00008 */
[----:B------:R-:W-:Y:S01]  /*48a0*/  UTCHMMA.2CTA gdesc[UR44], gdesc[UR46], tmem[UR8], tmem[UR12], idesc[UR13], UPT ;  /* 0x00ff0c2e2c0075ea */ /* 0x000fe2000ba00008 */
[----:B------:R-:W-:Y:S01]  /*48b0*/  UMOV UR6, 0x0 ;  /* 0x0000000000067882 */ /* 0x000fe20000000000 */
[----:B------:R-:W-:Y:S01]  /*48c0*/  UTCHMMA.2CTA gdesc[UR40], gdesc[UR42], tmem[UR8], tmem[UR12], idesc[UR13], UPT ;  /* 0x00ff0c2a280075ea */ /* 0x000fe2000ba00008 */
[----:B------:R1:W-:Y:S01]  /*48d0*/  UTCHMMA.2CTA gdesc[UR36], gdesc[UR38], tmem[UR8], tmem[UR6], idesc[UR7], UPT ;  /* 0x00ff0626240075ea */ /* 0x0003e2000ba00008 */
[----:B------:R2:W-:Y:S01]  /*48e0*/  UTCHMMA.2CTA gdesc[UR32], gdesc[UR34], tmem[UR8], tmem[UR76], idesc[UR77], UPT ;  /* 0x00ff4c22200075ea */ /* 0x0005e2000ba00008 */
[----:B------:R-:W-:Y:S01]  /*48f0*/  UMOV UR23, 0x40004040 ;  /* 0x4000404000177882 */ /* 0x000fe20000000000 */
[----:B------:R2:W-:Y:S01]  /*4900*/  UTCHMMA.2CTA gdesc[UR24], gdesc[UR26], tmem[UR8], tmem[UR74], idesc[UR75], UPT ;  /* 0x00ff4a1a180075ea */ /* 0x0005e2000ba00008 */
[----:B------:R-:W-:Y:S01]  /*4910*/  R2UR.FILL UR64, R5 ;  /* 0x00000000054072ca */ /* 0x000fe200004e0000 */
[----:B------:R2:W-:Y:S01]  /*4920*/  UTCHMMA.2CTA gdesc[UR20], gdesc[UR22], tmem[UR8], tmem[UR72], idesc[UR73], UPT ;  /* 0x00ff4816140075ea */ /* 0x0005e2000ba00008 */
[----:B------:R2:W-:Y:S01]  /*4930*/  UTCHMMA.2CTA gdesc[UR16], gdesc[UR18], tmem[UR8], tmem[UR70], idesc[UR71], UPT ;  /* 0x00ff4612100075ea */ /* 0x0005e2000ba00008 */
[----:B------:R2:W-:Y:S01]  /*4940*/  UTCHMMA.2CTA gdesc[UR4], gdesc[UR10], tmem[UR8], tmem[UR68], idesc[UR69], UPT ;  /* 0x00ff440a040075ea */ /* 0x0005e2000ba00008 */
[----:B------:R2:W-:Y:S09]  /*4950*/  UTCBAR.2CTA.MULTICAST [UR63], URZ, UR65 ;  /* 0x000000ff3f0073e9 */ /* 0x0005f20008200841 */
[----:B------:R-:W-:Y:S01]  /*4960*/  UISETP.NE.AND UP0, UPT, UR60, UR64, UPT ;  /* 0x000000403c00728c */ /* 0x000fe2000bf05270 */
[----:B-1----:R-:W-:Y:S08]  /*4970*/  UMOV UR7, UR9 ;  /* 0x0000000900077c82 */ /* 0x002ff00008000000 */
[----:B---3--:R-:W-:Y:S05]  /*4980*/  BRA.U UP0, `(.L_x_76) ;  /* 0xfffffff900447547 */ /* 0x008fea000b83ffff */
.L_x_73:
[----:B--2---:R-:W-:Y:S01]  /*4990*/  R2UR UR4, R4 ;  /* 0x00000000040472ca */ /* 0x004fe200000e0000 */
[----:B------:R-:W-:Y:S01]  /*49a0*/  UMOV UR60, UR64 ;  /* 0x00000040003c7c82 */ /* 0x000fe20008000000 */
[----:B------:R-:W-:-:S11]  /*49b0*/  R2UR UR5, R13 ;  /* 0x000000000d0572ca */ /* 0x000fd600000e0000 */
[----:B------:R-:W-:-:S09]  /*49c0*/  UIADD3 UR4, UPT, UPT, UR4, 0xa0, URZ ;  /* 0x000000a004047890 */ /* 0x000fd2000fffe0ff */
[----:B------:R2:W-:Y:S01]  /*49d0*/  UTCBAR.2CTA.MULTICAST [UR4], URZ, UR5 ;  /* 0x000000ff040073e9 */ /* 0x0005e20008200805 */
[----:B------:R-:W-:Y:S02]  /*49e0*/  NOP ;  /* 0x0000000000007918 */ /* 0x000fe40000000000 */
.L_x_71:
[----:B--2---:R-:W-:Y:S02]  /*49f0*/  R2UR UR4, R14 ;  /* 0x000000000e0472ca */ /* 0x004fe400000e0000 */
[----:B------:R-:W-:-:S04]  /*4a00*/  ISETP.NE.AND P0, PT, R10, 0x2, PT ;  /* 0x000000020a00780c */ /* 0x000fc80003f05270 */
[----:B-1----:R-:W-:Y:S02]  /*4a10*/  SEL R3, RZ, 0x1, P0 ;  /* 0x00000001ff037807 */ /* 0x002fe40000000000 */
[----:B------:R-:W-:Y:S02]  /*4a20*/  SEL R10, R10, RZ, P0 ;  /* 0x000000ff0a0a7207 */ /* 0x000fe40000000000 */
[----:B------:R-:W-:-:S03]  /*4a30*/  LOP3.LUT R9, R9, R3, RZ, 0x3c, !PT ;  /* 0x0000000309097212 */ /* 0x000fc600078e3cff */
[----:B------:R-:W-:-:S04]  /*4a40*/  UIADD3 UR4, UPT, UPT, UR4, 0x1, URZ ;  /* 0x0000000104047890 */ /* 0x000fc8000fffe0ff */
[----:B------:R-:W-:-:S04]  /*4a50*/  UISETP.NE.AND UP0, UPT, UR4, 0x4, UPT ;  /* 0x000000040400788c */ /* 0x000fc8000bf05270 */
[----:B------:R-:W-:Y:S02]  /*4a60*/  USEL UR5, URZ, 0x1, UP0 ;  /* 0x00000001ff057887 */ /* 0x000fe40008000000 */
[----:B------:R-:W-:-:S04]  /*4a70*/  USEL UR4, UR4, URZ, UP0 ;  /* 0x000000ff04047287 */ /* 0x000fc80008000000 */
[----:B------:R-:W-:Y:S02]  /*4a80*/  LOP3.LUT R11, R11, UR5, RZ, 0x3c, !PT ;  /* 0x000000050b0b7c12 */ /* 0x000fe4000f8e3cff */
[----:B------:R-:W-:Y:S01]  /*4a90*/  IMAD.U32 R14, RZ, RZ, UR4 ;  /* 0x00000004ff0e7e24 */ /* 0x000fe2000f8e00ff */
[----:B------:R-:W-:Y:S06]  /*4aa0*/  @P1 BRA `(.L_x_77) ;  /* 0xfffffff4005c1947 */ /* 0x000fec000383ffff */
[----:B------:R-:W1:Y:S01]  /*4ab0*/  S2UR UR8, SR_CgaCtaId ;  /* 0x00000000000879c3 */ /* 0x000e620000008800 */
[----:B------:R-:W-:Y:S02]  /*4ac0*/  ELECT P0, URZ, PT ;  /* 0x0000000000ff782f */ /* 0x000fe40003800000 */
[----:B------:R-:W-:Y:S01]  /*4ad0*/  R2UR UR5, R2 ;  /* 0x00000000020572ca */ /* 0x000fe200000e0000 */
[----:B------:R-:W-:Y:S01]  /*4ae0*/  UMOV UR4, 0x40 ;  /* 0x0000004000047882 */ /* 0x000fe20000000000 */
[----:B------:R-:W-:-:S03]  /*4af0*/  IMAD.MOV.U32 R2, RZ, RZ, 0x1 ;  /* 0x00000001ff027424 */ /* 0x000fc600078e00ff */
[----:B------:R-:W-:Y:S08]  /*4b00*/  UVIRTCOUNT.DEALLOC.SMPOOL 0x80 ;  /* 0x000000800000784c */ /* 0x000ff00000000000 */
[----:B------:R-:W-:Y:S02]  /*4b10*/  UISETP.NE.AND UP1, UPT, UR5, URZ, UPT ;  /* 0x000000ff0500728c */ /* 0x000fe4000bf25270 */
[----:B-1----:R-:W-:-:S09]  /*4b20*/  ULEA UR8, UR8, UR4, 0x18 ;  /* 0x0000000408087291 */ /* 0x002fd2000f8ec0ff */
[----:B------:R1:W-:Y:S01]  /*4b30*/  @P0 STS.U8 [UR8+0x1c], R2 ;  /* 0x00001c02ff000988 */ /* 0x0003e20008000008 */
[----:B------:R-:W-:Y:S05]  /*4b40*/  BRA.U UP1, `(.L_x_78) ;  /* 0x0000000101a87547 */ /* 0x000fea000b800000 */
[----:B------:R-:W-:Y:S01]  /*4b50*/  R2UR UR4, R14 ;  /* 0x000000000e0472ca */ /* 0x000fe200000e0000 */
[----:B------:R-:W-:Y:S01]  /*4b60*/  UIADD3 UR7, UPT, UPT, UR62, 0xc0, URZ ;  /* 0x000000c03e077890 */ /* 0x000fe2000fffe0ff */
[----:B------:R-:W-:-:S11]  /*4b70*/  SHF.L.U32 R3, R11, 0x1f, RZ ;  /* 0x0000001f0b037819 */ /* 0x000fd600000006ff */
[----:B------:R-:W-:-:S09]  /*4b80*/  ULEA UR4, UR4, UR7, 0x3 ;  /* 0x0000000704047291 */ /* 0x000fd2000f8e18ff */
[----:B------:R-:W2:Y:S02]  /*4b90*/  SYNCS.PHASECHK.TRANS64.TRYWAIT P0, [UR4], R3 ;  /* 0x00000003ff0075a7 */ /* 0x000ea40008001104 */
[----:B--2---:R-:W-:Y:S05]  /*4ba0*/  @!P0 BRA `(.L_x_79) ;  /* 0x0000005800388947 */ /* 0x004fea0003800000 */
.L_x_173:
[----:B------:R-:W-:-:S13]  /*4bb0*/  R2UR UR4, R14 ;  /* 0x000000000e0472ca */ /* 0x000fda00000e0000 */
[----:B------:R-:W-:-:S04]  /*4bc0*/  UIADD3 UR4, UPT, UPT, UR4, 0x1, URZ ;  /* 0x0000000104047890 */ /* 0x000fc8000fffe0ff */
[----:B------:R-:W-:-:S04]  /*4bd0*/  UISETP.NE.AND UP0, UPT, UR4, 0x4, UPT ;  /* 0x000000040400788c */ /* 0x000fc8000bf05270 */
[----:B------:R-:W-:Y:S02]  /*4be0*/  USEL UR6, URZ, 0x1, UP0 ;  /* 0x00000001ff067887 */ /* 0x000fe40008000000 */
[----:B------:R-:W-:-:S04]  /*4bf0*/  USEL UR4, UR4, URZ, UP0 ;  /* 0x000000ff04047287 */ /* 0x000fc80008000000 */
[----:B------:R-:W-:Y:S01]  /*4c00*/  ULEA UR5, UR4, UR7, 0x3 ;  /* 0x0000000704057291 */ /* 0x000fe2000f8e18ff */
[----:B-1----:R-:W-:-:S04]  /*4c10*/  LOP3.LUT R3, R11, UR6, RZ, 0x3c, !PT ;  /* 0x000000060b037c12 */ /* 0x002fc8000f8e3cff */
[----:B------:R-:W-:-:S04]  /*4c20*/  SHF.L.U32 R4, R3, 0x1f, RZ ;  /* 0x0000001f03047819 */ /* 0x000fc800000006ff */
[----:B------:R-:W1:Y:S02]  /*4c30*/  SYNCS.PHASECHK.TRANS64.TRYWAIT P0, [UR5], R4 ;  /* 0x00000004ff0075a7 */ /* 0x000e640008001105 */
[----:B-1----:R-:W-:Y:S05]  /*4c40*/  @!P0 BRA `(.L_x_80) ;  /* 0x0000005800288947 */ /* 0x002fea0003800000 */
.L_x_175:
        /* <DEDUP_REMOVED lines=9> */
.L_x_177:
[----:B------:R-:W-:-:S04]  /*4ce0*/  UIADD3 UR4, UPT, UPT, UR4, 0x1, URZ ;  /* 0x0000000104047890 */ /* 0x000fc8000fffe0ff */
[----:B------:R-:W-:-:S04]  /*4cf0*/  UISETP.NE.AND UP0, UPT, UR4, 0x4, UPT ;  /* 0x000000040400788c */ /* 0x000fc8000bf05270 */
[----:B------:R-:W-:Y:S02]  /*4d00*/  USEL UR5, URZ, 0x1, UP0 ;  /* 0x00000001ff057887 */ /* 0x000fe40008000000 */
[----:B------:R-:W-:-:S04]  /*4d10*/  USEL UR4, UR4, URZ, UP0 ;  /* 0x000000ff04047287 */ /* 0x000fc80008000000 */
[----:B------:R-:W-:Y:S01]  /*4d20*/  ULEA UR4, UR4, UR7, 0x3 ;  /* 0x0000000704047291 */ /* 0x000fe2000f8e18ff */
[----:B------:R-:W-:-:S04]  /*4d30*/  LOP3.LUT R3, R3, UR5, RZ, 0x3c, !PT ;  /* 0x0000000503037c12 */ /* 0x000fc8000f8e3cff */
[----:B------:R-:W-:Y:S01]  /*4d40*/  SHF.L.U32 R3, R3, 0x1f, RZ ;  /* 0x0000001f03037819 */ /* 0x000fe200000006ff */
[----:B-1----:R-:W-:-:S04]  /*4d50*/  IMAD.U32 R2, RZ, RZ, UR4 ;  /* 0x00000004ff027e24 */ /* 0x002fc8000f8e00ff */
[----:B------:R1:W2:Y:S03]  /*4d60*/  SYNCS.PHASECHK.TRANS64.TRYWAIT P0, [R2+URZ], R3 ;  /* 0x00000003020075a7 */ /* 0x0002a600080011ff */
[----:B--2---:R-:W-:Y:S05]  /*4d70*/  @!P0 NANOSLEEP.SYNCS 0x989680 ;  /* 0x009896800000895d */ /* 0x004fea0003900000 */
[----:B------:R-:W2:Y:S02]  /*4d80*/  @!P0 SYNCS.PHASECHK.TRANS64 P0, [R2+URZ], R3 ;  /* 0x00000003020085a7 */ /* 0x000ea400080010ff */
[----:B--2---:R-:W-:Y:S05]  /*4d90*/  @P0 BRA `(.L_x_82) ;  /* 0x0000000000240947 */ /* 0x004fea0003800000 */
.L_x_83:
[----:B--2---:R2:W3:Y:S02]  /*4da0*/  SYNCS.PHASECHK.TRANS64.TRYWAIT P0, [R2+URZ], R3 ;  /* 0x00000003020075a7 */ /* 0x0044e400080011ff */
[----:B---3--:R-:W-:Y:S05]  /*4db0*/  @!P0 NANOSLEEP.SYNCS 0x989680 ;  /* 0x009896800000895d */ /* 0x008fea0003900000 */
[----:B------:R-:W3:Y:S02]  /*4dc0*/  @!P0 SYNCS.PHASECHK.TRANS64 P0, [R2+URZ], R3 ;  /* 0x00000003020085a7 */ /* 0x000ee400080010ff */
[----:B---3--:R-:W-:Y:S05]  /*4dd0*/  @!P0 BRA `(.L_x_83) ;  /* 0xfffffffc00f08947 */ /* 0x008fea000383ffff */
[----:B------:R-:W-:Y:S05]  /*4de0*/  BRA `(.L_x_82) ;  /* 0x0000000000107947 */ /* 0x000fea0003800000 */
.L_x_78:
[----:B------:R-:W-:Y:S01]  /*4df0*/  R2UR UR5, R0 ;  /* 0x00000000000572ca */ /* 0x000fe200000e0000 */
[----:B------:R-:W-:-:S12]  /*4e00*/  UIADD3 UR4, UPT, UPT, UR62, 0x100, URZ ;  /* 0x000001003e047890 */ /* 0x000fd8000fffe0ff */
[----:B------:R-:W-:-:S09]  /*4e10*/  UPRMT UR4, UR5, 0x654, UR4 ;  /* 0x0000065405047896 */ /* 0x000fd20008000004 */
[----:B------:R-:W-:Y:S03]  /*4e20*/  SYNCS.ARRIVE.TRANS64.RED.A1T0 RZ, [UR4], RZ ;  /* 0x000000ffffff79a7 */ /* 0x000fe60008100404 */
.L_x_82:
[----:B-12---:R-:W-:Y:S01]  /*4e30*/  SHF.L.U32 R3, RZ, 0x1f, RZ ;  /* 0x0000001fff037819 */ /* 0x006fe200000006ff */
[----:B------:R-:W-:Y:S01]  /*4e40*/  UIADD3 UR4, UPT, UPT, UR62, 0x100, URZ ;  /* 0x000001003e047890 */ /* 0x000fe2000fffe0ff */
[----:B------:R-:W-:Y:S02]  /*4e50*/  PLOP3.LUT P0, PT, PT, PT, UP1, 0x80, 0x8 ;  /* 0x000000000008781c */ /* 0x000fe40003f0f018 */
[----:B------:R-:W1:Y:S02]  /*4e60*/  SYNCS.PHASECHK.TRANS64.TRYWAIT P1, [UR62+0x100], R3 ;  /* 0x00010003ff0075a7 */ /* 0x000e64000802113e */
[----:B-1----:R-:W-:Y:S09]  /*4e70*/  @!P1 BRA `(.L_x_84) ;  /* 0x0000005400cc9947 */ /* 0x002ff20003800000 */
.L_x_179:
[----:B------:R-:W-:Y:S02]  /*4e80*/  R2UR UR6, R0 ;  /* 0x00000000000672ca */ /* 0x000fe400000e0000 */
[----:B------:R-:W-:-:S11]  /*4e90*/  R2UR UR5, R16 ;  /* 0x00000000100572ca */ /* 0x000fd600000e0000 */
[----:B------:R-:W-:-:S03]  /*4ea0*/  @!UP1 UPRMT UR4, UR6, 0x654, UR4 ;  /* 0x0000065406049896 */ /* 0x000fc60008000004 */
[----:B------:R-:W-:-:S06]  /*4eb0*/  UMOV UR6, 0x1 ;  /* 0x0000000100067882 */ /* 0x000fcc0000000000 */
[----:B------:R-:W-:Y:S01]  /*4ec0*/  @!P0 SYNCS.ARRIVE.TRANS64.RED.A1T0 RZ, [UR4], RZ ;  /* 0x000000ffffff89a7 */ /* 0x000fe20008100404 */
[----:B------:R-:W-:Y:S01]  /*4ed0*/  NOP ;  /* 0x0000000000007918 */ /* 0x000fe20000000000 */
[----:B------:R-:W2:Y:S01]  /*4ee0*/  LDS R0, [UR8+0x14] ;  /* 0x00001408ff007984 */ /* 0x000ea20008000800 */
[----:B------:R-:W-:-:S03]  /*4ef0*/  ULOP3.LUT UR4, UR5, 0xffff, URZ, 0xc0, !UPT ;  /* 0x0000ffff05047892 */ /* 0x000fc6000f8ec0ff */
[----:B------:R-:W-:Y:S01]  /*4f00*/  UMOV UR5, 0xffff ;  /* 0x0000ffff00057882 */ /* 0x000fe20000000000 */
[----:B------:R-:W-:-:S04]  /*4f10*/  USHF.R.U32.HI UR4, URZ, 0x5, UR4 ;  /* 0x00000005ff047899 */ /* 0x000fc80008011604 */
[----:B------:R-:W-:Y:S02]  /*4f20*/  USHF.L.U32 UR5, UR5, UR4, URZ ;  /* 0x0000000405057299 */ /* 0x000fe400080006ff */
[----:B------:R-:W-:-:S04]  /*4f30*/  USHF.L.U32 UR4, UR6, UR4, URZ ;  /* 0x0000000406047299 */ /* 0x000fc800080006ff */
[----:B--2---:R-:W-:-:S04]  /*4f40*/  LOP3.LUT R0, R0, UR5, RZ, 0xc0, !PT ;  /* 0x0000000500007c12 */ /* 0x004fc8000f8ec0ff */
[----:B------:R-:W-:-:S13]  /*4f50*/  ISETP.NE.AND P0, PT, R0, UR5, PT ;  /* 0x0000000500007c0c */ /* 0x000fda000bf05270 */
[----:B------:R-:W-:Y:S05]  /*4f60*/  @P0 BRA `(.L_x_85) ;  /* 0x0000000000580947 */ /* 0x000fea0003800000 */
[----:B------:R-:W2:Y:S02]  /*4f70*/  LDS R0, [UR8+0x18] ;  /* 0x00001808ff007984 */ /* 0x000ea40008000800 */
[----:B--2---:R-:W-:-:S04]  /*4f80*/  LOP3.LUT R0, R0, UR4, RZ, 0xc0, !PT ;  /* 0x0000000400007c12 */ /* 0x004fc8000f8ec0ff */
[----:B------:R-:W-:-:S13]  /*4f90*/  ISETP.NE.AND P0, PT, R0, UR4, PT ;  /* 0x0000000400007c0c */ /* 0x000fda000bf05270 */
[----:B------:R-:W-:Y:S05]  /*4fa0*/  @P0 BRA `(.L_x_86) ;  /* 0x00000000003c0947 */ /* 0x000fea0003800000 */
[----:B-1----:R-:W1:Y:S01]  /*4fb0*/  S2R R2, SR_LANEID ;  /* 0x0000000000027919 */ /* 0x002e620000000000 */
[----:B------:R-:W-:-:S06]  /*4fc0*/  ULOP3.LUT UR5, URZ, UR5, URZ, 0x33, !UPT ;  /* 0x00000005ff057292 */ /* 0x000fcc000f8e33ff */
[----:B------:R-:W-:-:S04]  /*4fd0*/  IMAD.U32 R0, RZ, RZ, UR5 ;  /* 0x00000005ff007e24 */ /* 0x000fc8000f8e00ff */
[----:B------:R2:W3:Y:S02]  /*4fe0*/  REDUX UR7, R0 ;  /* 0x00000000000773c4 */ /* 0x0004e40000000000 */
[----:B------:R4:W-:Y:S01]  /*4ff0*/  UTCATOMSWS.AND URZ, UR5 ;  /* 0x0000000500ff79e3 */ /* 0x0009e20008000000 */
[----:B--2---:R-:W-:Y:S01]  /*5000*/  LOP3.LUT R0, RZ, UR4, RZ, 0x33, !PT ;  /* 0x00000004ff007c12 */ /* 0x004fe2000f8e33ff */
[----:B------:R-:W-:Y:S02]  /*5010*/  VOTEU.ANY UR4, UPT, PT ;  /* 0x0000000000047886 */ /* 0x000fe400038e0100 */
[----:B------:R-:W-:Y:S02]  /*5020*/  UFLO.U32 UR4, UR4 ;  /* 0x00000004000472bd */ /* 0x000fe400080e0000 */
[----:B------:R-:W2:Y:S04]  /*5030*/  REDUX UR6, R0 ;  /* 0x00000000000673c4 */ /* 0x000ea80000000000 */
[----:B-1----:R-:W-:-:S02]  /*5040*/  ISETP.EQ.U32.AND P0, PT, R2, UR4, PT ;  /* 0x0000000402007c0c */ /* 0x002fc4000bf02070 */
[----:B---3--:R-:W-:-:S11]  /*5050*/  MOV R2, UR7 ;  /* 0x0000000700027c02 */ /* 0x008fd60008000f00 */
[----:B------:R4:W-:Y:S01]  /*5060*/  @P0 ATOMS.AND RZ, [UR8+0x14], R2 ;  /* 0x00001402ffff098c */ /* 0x0009e2000a800008 */
[----:B--2---:R-:W-:-:S05]  /*5070*/  IMAD.U32 R0, RZ, RZ, UR6 ;  /* 0x00000006ff007e24 */ /* 0x004fca000f8e00ff */
[----:B------:R4:W-:Y:S01]  /*5080*/  @P0 ATOMS.AND RZ, [UR8+0x18], R0 ;  /* 0x00001800ffff098c */ /* 0x0009e2000a800008 */
[----:B------:R-:W-:Y:S05]  /*5090*/  BRA `(.L_x_87) ;  /* 0x0000000000147947 */ /* 0x000fea0003800000 */
.L_x_86:
[----:B-1----:R-:W-:Y:S02]  /*50a0*/  MOV R2, 0x50c0 ;  /* 0x000050c000027802 */ /* 0x002fe40000000f00 */
[----:B-----5:R-:W-:Y:S05]  /*50b0*/  CALL.REL.NOINC `($__internal_0_$__cuda_sm10x_tcgen05_guardrail_trap_col_being_dealloced_not_returned_by_alloc) ;  /* 0x0000005800a47944 */ /* 0x020fea0003c00000 */
[----:B------:R-:W-:Y:S05]  /*50c0*/  BRA `(.L_x_87) ;  /* 0x0000000000087947 */ /* 0x000fea0003800000 */
.L_x_85:
[----:B-1----:R-:W-:Y:S02]  /*50d0*/  MOV R2, 0x50f0 ;  /* 0x000050f000027802 */ /* 0x002fe40000000f00 */
[----:B-----5:R-:W-:Y:S05]  /*50e0*/  CALL.REL.NOINC `($__internal_2_$__cuda_sm10x_tcgen05_guardrail_trap_unallocated_columns_being_dealloced) ;  /* 0x0000005800b07944 */ /* 0x020fea0003c00000 */
.L_x_87:
[----:B------:R-:W-:Y:S01]  /*50f0*/  NOP ;  /* 0x0000000000007918 */ /* 0x000fe20000000000 */
[----:B----4-:R-:W-:Y:S05]  /*5100*/  EXIT ;  /* 0x000000000000794d */ /* 0x010fea0003800000 */
.L_x_58:
[----:B------:R-:W-:-:S09]  /*5110*/  UISETP.NE.OR UP0, UPT, UR22, 0x3, !UP5 ;  /* 0x000000031600788c */ /* 0x000fd2000ef05670 */
[----:B------:R-:W-:Y:S05]  /*5120*/  BRA.U UP0, `(.L_x_88) ;  /* 0x0000001100d07547 */ /* 0x000fea000b800000 */
[----:B------:R-:W2:Y:S01]  /*5130*/  LDCU UR31, c[0x0][0x370] ;  /* 0x00006e00ff1f77ac */ /* 0x000ea20008000800 */
[----:B------:R-:W3:Y:S01]  /*5140*/  LDC.64 R16, c[0x0][0x348] ;  /* 0x0000d200ff107b82 */ /* 0x000ee20000000a00 */
[----:B------:R-:W-:Y:S01]  /*5150*/  R2UR UR10, R60 ;  /* 0x000000003c0a72ca */ /* 0x000fe200000e0000 */
[----:B------:R-:W-:Y:S01]  /*5160*/  HFMA2 R13, -RZ, RZ, 0, 0 ;  /* 0x00000000ff0d7431 */ /* 0x000fe200000001ff */
[----:B------:R-:W2:Y:S01]  /*5170*/  LDCU.128 UR48, c[0x0][0xb10] ;  /* 0x00016200ff3077ac */ /* 0x000ea20008000c00 */
[----:B------:R-:W-:Y:S01]  /*5180*/  IMAD.MOV.U32 R15, RZ, RZ, 0x1 ;  /* 0x00000001ff0f7424 */ /* 0x000fe200078e00ff */
[----:B------:R-:W-:Y:S01]  /*5190*/  MOV R7, 0x2000 ;  /* 0x0000200000077802 */ /* 0x000fe20000000f00 */
[----:B------:R-:W-:Y:S01]  /*51a0*/  IMAD.MOV.U32 R14, RZ, RZ, RZ ;  /* 0x000000ffff0e7224 */ /* 0x000fe200078e00ff */
[----:B------:R-:W4:Y:S01]  /*51b0*/  LDCU UR30, c[0x0][0x374] ;  /* 0x00006e80ff1e77ac */ /* 0x000f220008000800 */
[----:B------:R-:W1:Y:S01]  /*51c0*/  LDC.64 R2, c[0x0][0x888] ;  /* 0x00022200ff027b82 */ /* 0x000e620000000a00 */
[----:B------:R-:W4:Y:S01]  /*51d0*/  LDCU UR15, c[0x0][0xb0c] ;  /* 0x00016180ff0f77ac */ /* 0x000f220008000800 */
[----:B------:R-:W3:Y:S06]  /*51e0*/  LDCU UR47, c[0x0][0xb20] ;  /* 0x00016400ff2f77ac */ /* 0x000eec0008000800 */
[----:B------:R-:W1:Y:S01]  /*51f0*/  LDC.64 R4, c[0x0][0x890] ;  /* 0x00022400ff047b82 */ /* 0x000e620000000a00 */
[----:B------:R-:W3:Y:S01]  /*5200*/  LDCU UR4, c[0x0][0xb30] ;  /* 0x00016600ff0477ac */ /* 0x000ee20008000800 */
[----:B------:R-:W-:Y:S01]  /*5210*/  UMOV UR21, 0x400 ;  /* 0x0000040000157882 */ /* 0x000fe20000000000 */
[----:B--2---:R-:W-:-:S02]  /*5220*/  UIMAD.WIDE.U32 UR6, UR31, UR48, URZ ;  /* 0x000000301f0672a5 */ /* 0x004fc4000f8e00ff */
[----:B----4-:R-:W-:Y:S02]  /*5230*/  UIMAD.WIDE.U32 UR8, UR30, UR51, URZ ;  /* 0x000000331e0872a5 */ /* 0x010fe4000f8e00ff */
[----:B------:R-:W-:Y:S02]  /*5240*/  ULEA UR21, UR10, UR21, 0x18 ;  /* 0x000000150a157291 */ /* 0x000fe4000f8ec0ff */
[----:B------:R-:W-:Y:S02]  /*5250*/  UPLOP3.LUT UP2, UPT, UPT, UPT, UPT, 0x40, 0x4 ;  /* 0x000000000004789c */ /* 0x000fe40003f4e870 */
[----:B------:R-:W-:Y:S01]  /*5260*/  UIADD3 UR37, UPT, UPT, UR21, 0x48, URZ ;  /* 0x0000004815257890 */ /* 0x000fe2000fffe0ff */
[----:B------:R-:W-:Y:S01]  /*5270*/  UMOV UR6, UR7 ;  /* 0x0000000700067c82 */ /* 0x000fe20008000000 */
[----:B------:R-:W-:Y:S01]  /*5280*/  UMOV UR38, UR9 ;  /* 0x0000000900267c82 */ /* 0x000fe20008000000 */
[----:B------:R-:W-:Y:S02]  /*5290*/  UISETP.GE.AND UP0, UPT, UR39, 0x1, UPT ;  /* 0x000000012700788c */ /* 0x000fe4000bf06270 */
[----:B------:R-:W-:Y:S01]  /*52a0*/  UISETP.NE.AND UP4, UPT, UR39, 0x1, UPT ;  /* 0x000000012700788c */ /* 0x000fe2000bf85270 */
[----:B------:R-:W2:Y:S01]  /*52b0*/  LDCU.64 UR22, c[0x0][0xb28] ;  /* 0x00016500ff1677ac */ /* 0x000ea20008000a00 */
[----:B------:R-:W-:-:S02]  /*52c0*/  UISETP.NE.AND UP6, UPT, UR15, 0x1, UPT ;  /* 0x000000010f00788c */ /* 0x000fc4000bfc5270 */
[----:B------:R-:W-:Y:S02]  /*52d0*/  UISETP.NE.AND UP5, UPT, UR50, 0x1, UPT ;  /* 0x000000013200788c */ /* 0x000fe4000bfa5270 */
[----:B------:R-:W-:Y:S02]  /*52e0*/  UIADD3 UR41, UPT, UPT, UR21, 0x30, URZ ;  /* 0x0000003015297890 */ /* 0x000fe4000fffe0ff */
[----:B------:R-:W-:Y:S02]  /*52f0*/  UIADD3 UR33, UPT, UPT, UR21, 0x38, URZ ;  /* 0x0000003815217890 */ /* 0x000fe4000fffe0ff */
[----:B------:R-:W-:Y:S02]  /*5300*/  UIADD3 UR25, UPT, UPT, UR21, 0x40, URZ ;  /* 0x0000004015197890 */ /* 0x000fe4000fffe0ff */
[----:B------:R-:W-:Y:S02]  /*5310*/  UPRMT UR37, UR10, 0x654, UR37 ;  /* 0x000006540a257896 */ /* 0x000fe40008000025 */
[----:B------:R-:W-:-:S02]  /*5320*/  USHF.R.U32.HI UR45, URZ, UR49, UR6 ;  /* 0x00000031ff2d7299 */ /* 0x000fc40008011606 */
[----:B---3--:R-:W-:Y:S02]  /*5330*/  USHF.R.U32.HI UR38, URZ, UR47, UR38 ;  /* 0x0000002fff267299 */ /* 0x008fe40008011626 */
[----:B------:R-:W-:-:S11]  /*5340*/  UISETP.NE.AND UP3, UPT, UR4, 0x1, UPT ;  /* 0x000000010400788c */ /* 0x000fd6000bf65270 */
.L_x_99:
[C---:B------:R-:W-:Y:S02]  /*5350*/  LEA R12, R14.reuse, UR21, 0x3 ;  /* 0x000000150e0c7c11 */ /* 0x040fe4000f8e18ff */
[----:B------:R-:W-:Y:S02]  /*5360*/  SHF.L.U32 R0, R13, 0x1f, RZ ;  /* 0x0000001f0d007819 */ /* 0x000fe400000006ff */
[----:B------:R-:W-:Y:S02]  /*5370*/  LEA R8, R14, UR21, 0x4 ;  /* 0x000000150e087c11 */ /* 0x000fe4000f8e20ff */
[----:B---3--:R-:W3:Y:S02]  /*5380*/  SYNCS.PHASECHK.TRANS64.TRYWAIT P0, [R12+URZ+0x80], R0 ;  /* 0x000080000c0075a7 */ /* 0x008ee400080011ff */
[----:B---3--:R-:W-:Y:S05]  /*5390*/  @!P0 BRA `(.L_x_89) ;  /* 0x00000050009c8947 */ /* 0x008fea0003800000 */
.L_x_180:
        /* <DEDUP_REMOVED lines=8> */
[----:B----4-:R-:W-:Y:S11]  /*5420*/  LOP3.LUT P0, RZ, R10, 0x1, RZ, 0xc0, !PT ;  /* 0x000000010aff7812 */ /* 0x010ff6000780c0ff */
[----:B------:R-:W-:Y:S02]  /*5430*/  @!UPT UIADD3 URZ, UPT, UPT, URZ, URZ, URZ ;  /* 0x000000fffffff290 */ /* 0x000fe4000fffe0ff */
[----:B-1----:R-:W-:Y:S01]  /*5440*/  VOTEU.ANY UP1, P0 ;  /* 0x0000000000ff7886 */ /* 0x002fe20000020100 */
[----:B------:R-:W-:Y:S11]  /*5450*/  PLOP3.LUT P0, PT, PT, PT, UP1, 0x80, 0x8 ;  /* 0x000000000008781c */ /* 0x000ff60003f0f018 */
[----:B------:R-:W-:Y:S02]  /*5460*/  @!UPT UIADD3 URZ, UPT, UPT, URZ, URZ, URZ ;  /* 0x000000fffffff290 */ /* 0x000fe4000fffe0ff */
[----:B---3--:R-:W-:Y:S02]  /*5470*/  @P0 SHF.R.U32.HI R0, RZ, 0x10, R9 ;  /* 0x00000010ff000819 */ /* 0x008fe40000011609 */
[----:B------:R-:W-:Y:S02]  /*5480*/  @P0 MOV R6, R8 ;  /* 0x0000000800060202 */ /* 0x000fe40000000f00 */
[----:B------:R-:W-:Y:S01]  /*5490*/  @P0 R2UR UR4, R0 ;  /* 0x00000000000402ca */ /* 0x000fe200000e0000 */
[----:B------:R-:W-:Y:S01]  /*54a0*/  VIADD R0, R12, 0x90 ;  /* 0x000000900c007836 */ /* 0x000fe20000000000 */
[----:B------:R-:W-:Y:S02]  /*54b0*/  @P0 LOP3.LUT R8, R9, 0xffff, RZ, 0xc0, !PT ;  /* 0x0000ffff09080812 */ /* 0x000fe400078ec0ff */
[----:B------:R-:W-:Y:S02]  /*54c0*/  @P0 R2UR UR6, R6 ;  /* 0x00000000060602ca */ /* 0x000fe400000e0000 */
[----:B------:R-:W-:Y:S02]  /*54d0*/  PRMT R0, RZ, 0x654, R0 ;  /* 0x00000654ff007816 */ /* 0x000fe40000000000 */
[----:B------:R-:W-:Y:S02]  /*54e0*/  @P0 R2UR UR5, R8 ;  /* 0x00000000080502ca */ /* 0x000fe400000e0000 */
[----:B------:R1:W-:Y:S03]  /*54f0*/  SYNCS.ARRIVE.TRANS64.RED.A1T0 RZ, [R0+URZ], RZ ;  /* 0x000000ff00ff79a7 */ /* 0x0003e600081004ff */
[----:B------:R-:W-:Y:S04]  /*5500*/  @UP1 UMOV UR29, UR4 ;  /* 0x00000004001d1c82 */ /* 0x000fe80008000000 */
[----:B------:R-:W-:Y:S04]  /*5510*/  @UP1 UMOV UR14, UR6 ;  /* 0x00000006000e1c82 */ /* 0x000fe80008000000 */
[----:B------:R-:W-:Y:S01]  /*5520*/  @UP1 UMOV UR13, UR5 ;  /* 0x00000005000d1c82 */ /* 0x000fe20008000000 */
[----:B------:R-:W-:Y:S05]  /*5530*/  BRA.U !UP0, `(.L_x_90) ;  /* 0x0000000108a47547 */ /* 0x000fea000b800000 */
[----:B------:R-:W-:Y:S02]  /*5540*/  UIMAD.WIDE.U32 UR16, UR13, UR51, URZ ;  /* 0x000000330d1072a5 */ /* 0x000fe4000f8e00ff */
[----:B------:R-:W-:Y:S02]  /*5550*/  UIMAD.WIDE.U32 UR18, UR14, UR48, URZ ;  /* 0x000000300e1272a5 */ /* 0x000fe4000f8e00ff */
[----:B------:R-:W-:Y:S02]  /*5560*/  USEL UR4, UR30, UR38, !UP5 ;  /* 0x000000261e047287 */ /* 0x000fe4000e800000 */
[----:B------:R-:W-:Y:S02]  /*5570*/  USEL UR7, UR31, UR45, !UP6 ;  /* 0x0000002d1f077287 */ /* 0x000fe4000f000000 */
[----:B--2---:R-:W-:Y:S02]  /*5580*/  UIMAD.WIDE.U32 UR8, UR4, UR22, URZ ;  /* 0x00000016040872a5 */ /* 0x004fe4000f8e00ff */
[----:B------:R-:W-:Y:S01]  /*5590*/  UIMAD.WIDE.U32 UR10, UR7, UR22, URZ ;  /* 0x00000016070a72a5 */ /* 0x000fe2000f8e00ff */
[----:B------:R-:W-:Y:S02]  /*55a0*/  UMOV UR5, UR17 ;  /* 0x0000001100057c82 */ /* 0x000fe40008000000 */
[----:B------:R-:W-:Y:S03]  /*55b0*/  USHF.R.U32.HI UR6, URZ, UR47, UR5 ;  /* 0x0000002fff067299 */ /* 0x000fe60008011605 */
[----:B------:R-:W-:Y:S01]  /*55c0*/  UMOV UR5, UR19 ;  /* 0x0000001300057c82 */ /* 0x000fe20008000000 */
[----:B------:R-:W-:Y:S02]  /*55d0*/  USEL UR6, UR13, UR6, !UP5 ;  /* 0x000000060d067287 */ /* 0x000fe4000e800000 */
[----:B------:R-:W-:Y:S03]  /*55e0*/  USHF.R.U32.HI UR12, URZ, UR49, UR5 ;  /* 0x00000031ff0c7299 */ /* 0x000fe60008011605 */
[----:B------:R-:W-:Y:S02]  /*55f0*/  UMOV UR5, UR9 ;  /* 0x0000000900057c82 */ /* 0x000fe40008000000 */
[----:B------:R-:W-:Y:S03]  /*5600*/  @UP4 USHF.R.U32.HI UR4, URZ, UR23, UR5 ;  /* 0x00000017ff044299 */ /* 0x000fe60008011605 */
[----:B------:R-:W-:Y:S01]  /*5610*/  UMOV UR5, UR11 ;  /* 0x0000000b00057c82 */ /* 0x000fe20008000000 */
[----:B------:R-:W-:Y:S02]  /*5620*/  UIMAD UR4, UR39, UR4, URZ ;  /* 0x00000004270472a4 */ /* 0x000fe4000f8e02ff */
[----:B------:R-:W-:Y:S02]  /*5630*/  @UP4 USHF.R.U32.HI UR7, URZ, UR23, UR5 ;  /* 0x00000017ff074299 */ /* 0x000fe40008011605 */
[----:B------:R-:W-:Y:S02]  /*5640*/  UIMAD.WIDE.U32 UR10, UR6, UR22, URZ ;  /* 0x00000016060a72a5 */ /* 0x000fe4000f8e00ff */
[----:B------:R-:W-:Y:S02]  /*5650*/  USEL UR5, UR14, UR12, !UP6 ;  /* 0x0000000c0e057287 */ /* 0x000fe4000f000000 */
[----:B------:R-:W-:Y:S02]  /*5660*/  UIMAD UR8, UR39, UR7, URZ ;  /* 0x00000007270872a4 */ /* 0x000fe4000f8e02ff */
[----:B------:R-:W-:Y:S03]  /*5670*/  UISETP.GE.AND UP0, UPT, UR6, UR4, UPT ;  /* 0x000000040600728c */ /* 0x000fe6000bf06270 */
[----:B------:R-:W-:Y:S01]  /*5680*/  UMOV UR4, UR11 ;  /* 0x0000000b00047c82 */ /* 0x000fe20008000000 */
[----:B------:R-:W-:Y:S02]  /*5690*/  UISETP.GE.OR UP0, UPT, UR5, UR8, UP0 ;  /* 0x000000080500728c */ /* 0x000fe40008706670 */
[----:B------:R-:W-:Y:S02]  /*56a0*/  USHF.R.U32.HI UR4, URZ, UR23, UR4 ;  /* 0x00000017ff047299 */ /* 0x000fe40008011604 */
[----:B------:R-:W-:Y:S02]  /*56b0*/  UIMAD.WIDE.U32 UR8, UR5, UR22, URZ ;  /* 0x00000016050872a5 */ /* 0x000fe4000f8e00ff */
[----:B------:R-:W-:Y:S04]  /*56c0*/  USEL UR10, UR6, UR4, !UP4 ;  /* 0x00000004060a7287 */ /* 0x000fe8000e000000 */
[----:B------:R-:W-:Y:S01]  /*56d0*/  UIADD3 UR11, UPT, UPT, -UR10, URZ, URZ ;  /* 0x000000ff0a0b7290 */ /* 0x000fe2000fffe1ff */
[----:B------:R-:W-:Y:S02]  /*56e0*/  @!UP0 UMOV UR4, UR9 ;  /* 0x0000000900048c82 */ /* 0x000fe40008000000 */
[----:B------:R-:W-:Y:S02]  /*56f0*/  @!UP0 USHF.R.U32.HI UR4, URZ, UR23, UR4 ;  /* 0x00000017ff048299 */ /* 0x000fe40008011604 */
[----:B------:R-:W-:Y:S02]  /*5700*/  UIMAD UR8, UR39, UR11, UR6 ;  /* 0x0000000b270872a4 */ /* 0x000fe4000f8e0206 */
[----:B------:R-:W-:Y:S04]  /*5710*/  @!UP0 USEL UR4, UR5, UR4, !UP4 ;  /* 0x0000000405048287 */ /* 0x000fe8000e000000 */
[----:B------:R-:W-:Y:S02]  /*5720*/  @!UP0 UIMAD UR7, UR7, UR8, UR4 ;  /* 0x00000008070782a4 */ /* 0x000fe4000f8e0204 */
[----:B------:R-:W-:Y:S02]  /*5730*/  @!UP0 UIADD3 UR9, UPT, UPT, UR10, -UR4, URZ ;  /* 0x800000040a098290 */ /* 0x000fe4000fffe0ff */
[----:B------:R-:W-:Y:S02]  /*5740*/  UIADD3 UR8, UPT, UPT, -UR6, URZ, URZ ;  /* 0x000000ff06087290 */ /* 0x000fe4000fffe1ff */
[----:B------:R-:W-:Y:S02]  /*5750*/  UIADD3 UR4, UPT, UPT, -UR5, URZ, URZ ;  /* 0x000000ff05047290 */ /* 0x000fe4000fffe1ff */
[----:B------:R-:W-:Y:S03]  /*5760*/  @!UP0 UIMAD UR6, UR9, UR39, UR5 ;  /* 0x00000027090682a4 */ /* 0x000fe6000f8e0205 */
[----:B------:R-:W-:Y:S01]  /*5770*/  @!UP0 UMOV UR5, UR7 ;  /* 0x0000000700058c82 */ /* 0x000fe20008000000 */
[----:B------:R-:W-:Y:S02]  /*5780*/  UIMAD UR7, UR15, UR4, UR14 ;  /* 0x000000040f0772a4 */ /* 0x000fe4000f8e020e */
[----:B------:R-:W-:Y:S02]  /*5790*/  UIMAD UR4, UR50, UR8, UR13 ;  /* 0x00000008320472a4 */ /* 0x000fe4000f8e020d */
[----:B------:R-:W-:Y:S02]  /*57a0*/  UIMAD UR14, UR5, UR15, UR7 ;  /* 0x0000000f050e72a4 */ /* 0x000fe4000f8e0207 */
[----:B------:R-:W-:Y:S11]  /*57b0*/  UIMAD UR13, UR6, UR50, UR4 ;  /* 0x00000032060d72a4 */ /* 0x000ff6000f8e0204 */
[----:B------:R-:W-:Y:S01]  /*57c0*/  @!UPT UIADD3 URZ, UPT, UPT, URZ, URZ, URZ ;  /* 0x000000fffffff290 */ /* 0x000fe2000fffe0ff */
.L_x_90:
[----:B------:R-:W3:Y:S01]  /*57d0*/  @!UP3 LDCU.128 UR8, c[0x0][0xb10] ;  /* 0x00016200ff08b7ac */ /* 0x000ee20008000c00 */
[C---:B------:R-:W-:Y:S02]  /*57e0*/  ISETP.NE.U32.AND P1, PT, R4.reuse, RZ, PT ;  /* 0x000000ff0400720c */ /* 0x040fe40003f25070 */
[----:B------:R-:W-:Y:S02]  /*57f0*/  ISETP.NE.U32.AND P0, PT, R4, RZ, PT ;  /* 0x000000ff0400720c */ /* 0x000fe40003f05070 */
[C---:B------:R-:W-:Y:S02]  /*5800*/  ISETP.NE.AND.EX P1, PT, R5.reuse, RZ, PT, P1 ;  /* 0x000000ff0500720c */ /* 0x040fe40003f25310 */
[----:B------:R-:W-:Y:S01]  /*5810*/  ISETP.NE.AND.EX P0, PT, R5, RZ, PT, P0 ;  /* 0x000000ff0500720c */ /* 0x000fe20003f05300 */
[----:B------:R-:W4:Y:S01]  /*5820*/  @!UP3 LDCU UR5, c[0x0][0xb0c] ;  /* 0x00016180ff05b7ac */ /* 0x000f220008000800 */
[----:B------:R-:W-:Y:S01]  /*5830*/  SHF.L.U32 R9, R15, 0x1f, RZ ;  /* 0x0000001f0f097819 */ /* 0x000fe200000006ff */
[----:B------:R-:W-:Y:S02]  /*5840*/  USHF.L.U32 UR42, UR27, 0x7, URZ ;  /* 0x000000071b2a7899 */ /* 0x000fe400080006ff */
[----:B------:R-:W-:Y:S02]  /*5850*/  USHF.L.U32 UR43, UR20, 0x6, URZ ;  /* 0x00000006142b7899 */ /* 0x000fe400080006ff */
[----:B---3--:R-:W-:Y:S07]  /*5860*/  UIMAD.WIDE.U32 UR6, UR14, UR8, URZ ;  /* 0x000000080e0672a5 */ /* 0x008fee000f8e00ff */
[----:B------:R-:W-:Y:S01]  /*5870*/  @!UP3 UMOV UR4, UR7 ;  /* 0x000000070004bc82 */ /* 0x000fe20008000000 */
[----:B----4-:R-:W-:Y:S02]  /*5880*/  @!UP3 UISETP.NE.AND UP0, UPT, UR5, 0x1, UPT ;  /* 0x000000010500b88c */ /* 0x010fe4000bf05270 */
[----:B------:R-:W-:Y:S02]  /*5890*/  @!UP3 USHF.R.U32.HI UR4, URZ, UR9, UR4 ;  /* 0x00000009ff04b299 */ /* 0x000fe40008011604 */
[----:B------:R-:W-:Y:S02]  /*58a0*/  UIMAD.WIDE.U32 UR6, UR13, UR11, URZ ;  /* 0x0000000b0d0672a5 */ /* 0x000fe4000f8e00ff */
[----:B------:R-:W-:Y:S02]  /*58b0*/  @!UP3 USEL UR8, UR14, UR4, !UP0 ;  /* 0x000000040e08b287 */ /* 0x000fe4000c000000 */
[----:B------:R-:W-:Y:S03]  /*58c0*/  @!UP3 UISETP.NE.AND UP0, UPT, UR10, 0x1, UPT ;  /* 0x000000010a00b88c */ /* 0x000fe6000bf05270 */
[----:B------:R-:W-:Y:S02]  /*58d0*/  @!UP3 UMOV UR6, UR7 ;  /* 0x000000070006bc82 */ /* 0x000fe40008000000 */
[----:B------:R-:W3:Y:S02]  /*58e0*/  @!UP3 LDCU UR4, c[0x0][0xb20] ;  /* 0x00016400ff04b7ac */ /* 0x000ee40008000800 */
[----:B---3--:R-:W-:Y:S04]  /*58f0*/  @!UP3 USHF.R.U32.HI UR6, URZ, UR4, UR6 ;  /* 0x00000004ff06b299 */ /* 0x008fe80008011606 */
[----:B------:R-:W-:Y:S04]  /*5900*/  @!UP3 USEL UR6, UR13, UR6, !UP0 ;  /* 0x000000060d06b287 */ /* 0x000fe8000c000000 */
[----:B------:R-:W-:Y:S02]  /*5910*/  @!UP3 UIADD3 UR4, UPT, UPT, -UR8, UR6, URZ ;  /* 0x000000060804b290 */ /* 0x000fe4000fffe1ff */
[----:B------:R-:W-:Y:S02]  /*5920*/  @!UP3 UIADD3 UR6, UPT, UPT, UR8, -UR6, URZ ;  /* 0x800000060806b290 */ /* 0x000fe4000fffe0ff */
[----:B------:R-:W-:Y:S02]  /*5930*/  @!UP3 UIMAD UR14, UR4, UR5, UR14 ;  /* 0x00000005040eb2a4 */ /* 0x000fe4000f8e020e */
[----:B------:R-:W-:Y:S01]  /*5940*/  @!UP3 UIMAD UR13, UR6, UR10, UR13 ;  /* 0x0000000a060db2a4 */ /* 0x000fe2000f8e020d */
[----:B------:R-:W-:Y:S11]  /*5950*/  BRA.U UP2, `(.L_x_91) ;  /* 0x0000000102107547 */ /* 0x000ff6000b800000 */
[----:B------:R-:W-:Y:S04]  /*5960*/  MOV R6, UR46 ;  /* 0x0000002e00067c02 */ /* 0x000fe80008000f00 */
[----:B------:R-:W-:Y:S04]  /*5970*/  SHF.L.U32 R6, R6, 0x1f, RZ ;  /* 0x0000001f06067819 */ /* 0x000fe800000006ff */
[----:B------:R-:W3:Y:S02]  /*5980*/  SYNCS.PHASECHK.TRANS64.TRYWAIT P2, [UR21+0x78], R6 ;  /* 0x00007806ff0075a7 */ /* 0x000ee40008041115 */
[----:B---3--:R-:W-:Y:S05]  /*5990*/  @!P2 BRA `(.L_x_92) ;  /* 0x0000004c0030a947 */ /* 0x008fea0003800000 */
.L_x_91:
[----:B------:R-:W-:Y:S05]  /*59a0*/  @!P1 BRA `(.L_x_93) ;  /* 0x0000000000309947 */ /* 0x000fea0003800000 */
[----:B------:R-:W-:Y:S01]  /*59b0*/  ISETP.NE.U32.AND P1, PT, R2, RZ, PT ;  /* 0x000000ff0200720c */ /* 0x000fe20003f25070 */
[----:B------:R-:W3:Y:S01]  /*59c0*/  LDCU.64 UR4, c[0x0][0x358] ;  /* 0x00006b00ff0477ac */ /* 0x000ee20008000a00 */
[----:B------:R-:W-:Y:S02]  /*59d0*/  IMAD.MOV.U32 R56, RZ, RZ, 0x1 ;  /* 0x00000001ff387424 */ /* 0x000fe400078e00ff */
[----:B------:R-:W-:Y:S11]  /*59e0*/  ISETP.NE.AND.EX P1, PT, R3, RZ, PT, P1 ;  /* 0x000000ff0300720c */ /* 0x000ff60003f25310 */
[----:B------:R-:W-:Y:S02]  /*59f0*/  @!UPT UIADD3 URZ, UPT, UPT, URZ, URZ, URZ ;  /* 0x000000fffffff290 */ /* 0x000fe4000fffe0ff */
[----:B------:R-:W4:Y:S01]  /*5a00*/  @P1 LDC.64 R10, c[0x0][0x888] ;  /* 0x00022200ff0a1b82 */ /* 0x000f220000000a00 */
[----:B-1----:R-:W-:Y:S04]  /*5a10*/  @P1 IMAD R0, R4, UR60, RZ ;  /* 0x0000003c04001c24 */ /* 0x002fe8000f8e02ff */
[----:B----4-:R-:W-:Y:S04]  /*5a20*/  @P1 IMAD.WIDE R10, R0, 0x4, R10 ;  /* 0x00000004000a1825 */ /* 0x010fe800078e020a */
[----:B------:R-:W-:Y:S01]  /*5a30*/  HFMA2 R0, -RZ, RZ, 0, 5.9604644775390625e-08 ;  /* 0x00000001ff007431 */ /* 0x000fe200000001ff */
[----:B---3-5:R3:W5:Y:S04]  /*5a40*/  @P1 LDG.E R26, desc[UR4][R10.64] ;  /* 0x000000040a1a1981 */ /* 0x028768000c1e1900 */
[----:B------:R-:W-:Y:S01]  /*5a50*/  @!P1 PRMT R56, R0, 0x7610, R56 ;  /* 0x0000761000389816 */ /* 0x000fe20000000038 */
[----:B---3--:R-:W4:Y:S06]  /*5a60*/  @!P1 LDC R26, c[0x0][0x880] ;  /* 0x00022000ff1a9b82 */ /* 0x008f2c0000000800 */
.L_x_93:
[----:B----45:R-:W-:Y:S01]  /*5a70*/  @!P0 FSETP.EQ.AND P1, PT, R26, RZ, PT ;  /* 0x000000ff1a00820b */ /* 0x030fe20003f22000 */
[----:B------:R-:W-:Y:S01]  /*5a80*/  @!UPT UIADD3 URZ, UPT, UPT, URZ, URZ, URZ ;  /* 0x000000fffffff290 */ /* 0x000fe2000fffe0ff */
[----:B------:R-:W-:Y:S11]  /*5a90*/  @!P0 BRA `(.L_x_94) ;  /* 0x0000000000188947 */ /* 0x000ff60003800000 */
[----:B------:R-:W-:Y:S02]  /*5aa0*/  LOP3.LUT P0, RZ, R56, 0xff, RZ, 0xc0, !PT ;  /* 0x000000ff38ff7812 */ /* 0x000fe4000780c0ff */
[----:B------:R-:W-:Y:S04]  /*5ab0*/  ISETP.NE.U32.AND P1, PT, R2, RZ, PT ;  /* 0x000000ff0200720c */ /* 0x000fe80003f25070 */
[----:B------:R-:W-:Y:S04]  /*5ac0*/  ISETP.NE.AND.EX P1, PT, R3, RZ, PT, P1 ;  /* 0x000000ff0300720c */ /* 0x000fe80003f25310 */
[----:B------:R-:W-:Y:S03]  /*5ad0*/  PLOP3.LUT P1, PT, P1, PT, PT, 0x8, 0x80 ;  /* 0x000000000080781c */ /* 0x000fe60000f2e170 */
[----:B------:R-:W-:Y:S11]  /*5ae0*/  @P0 FSETP.EQ.AND P1, PT, R26, RZ, PT ;  /* 0x000000ff1a00020b */ /* 0x000ff60003f22000 */
[----:B------:R-:W-:Y:S02]  /*5af0*/  @!UPT UIADD3 URZ, UPT, UPT, URZ, URZ, URZ ;  /* 0x000000fffffff290 */ /* 0x000fe4000fffe0ff */
.L_x_94:
[----:B------:R-:W3:Y:S01]  /*5b00*/  SYNCS.PHASECHK.TRANS64.TRYWAIT P2, [UR21+0x50], R9 ;  /* 0x00005009ff0075a7 */ /* 0x000ee20008041115 */
[----:B------:R-:W-:Y:S04]  /*5b10*/  ELECT P0, URZ, PT ;  /* 0x0000000000ff782f */ /* 0x000fe80003800000 */
[----:B------:R-:W-:Y:S11]  /*5b20*/  PLOP3.LUT P1, PT, P1, P0, PT, 0xf2, 0x2f ;  /* 0x00000000002f781c */ /* 0x000ff60000f21e72 */
[----:B------:R-:W-:Y:S02]  /*5b30*/  @!UPT UIADD3 URZ, UPT, UPT, URZ, URZ, URZ ;  /* 0x000000fffffff290 */ /* 0x000fe4000fffe0ff */
[----:B------:R-:W-:Y:S05]  /*5b40*/  @!P1 IADD3 R8, P0, PT, R16, 0x580, RZ ;  /* 0x0000058010089810 */ /* 0x000fea0007f1e0ff */
[----:B-1----:R-:W-:Y:S01]  /*5b50*/  @!P1 IMAD.X R6, RZ, RZ, R17, P0 ;  /* 0x000000ffff069224 */ /* 0x002fe200000e0611 */
[----:B---3--:R-:W-:Y:S07]  /*5b60*/  @!P2 BRA `(.L_x_95) ;  /* 0x0000004800d4a947 */ /* 0x008fee0003800000 */
.L_x_183:
[----:B------:R-:W-:Y:S01]  /*5b70*/  @!P1 R2UR UR5, R8 ;  /* 0x00000000080592ca */ /* 0x000fe200000e0000 */
[----:B------:R-:W-:Y:S01]  /*5b80*/  VOTEU.ALL UP0, P1 ;  /* 0x0000000000ff7886 */ /* 0x000fe20000800000 */
[----:B------:R-:W-:Y:S01]  /*5b90*/  @!P1 R2UR UR4, R6 ;  /* 0x00000000060492ca */ /* 0x000fe200000e0000 */
[----:B------:R-:W-:Y:S01]  /*5ba0*/  UMOV UR16, 0x0 ;  /* 0x0000000000107882 */ /* 0x000fe20000000000 */
[----:B------:R-:W-:Y:S01]  /*5bb0*/  UMOV UR17, 0x10000000 ;  /* 0x1000000000117882 */ /* 0x000fe20000000000 */
[----:B------:R-:W-:Y:S01]  /*5bc0*/  UMOV UR44, UR60 ;  /* 0x0000003c002c7c82 */ /* 0x000fe20008000000 */
[----:B------:R-:W-:Y:S01]  /*5bd0*/  @!UP0 UIADD3 UR40, UPT, UPT, UR21, 0x200, URZ ;  /* 0x0000020015288890 */ /* 0x000fe2000fffe0ff */
[----:B------:R-:W-:Y:S01]  /*5be0*/  R2UR UR6, R60 ;  /* 0x000000003c0672ca */ /* 0x000fe200000e0000 */
[----:B------:R-:W-:Y:S01]  /*5bf0*/  @!UP0 UIADD3 UR10, UPT, UPT, UR42, 0x40, URZ ;  /* 0x000000402a0a8890 */ /* 0x000fe2000fffe0ff */
[----:B-1----:R-:W-:Y:S01]  /*5c00*/  @!P1 IMAD.MOV.U32 R0, RZ, RZ, 0x2000 ;  /* 0x00002000ff009424 */ /* 0x002fe200078e00ff */
[----:B------:R-:W-:Y:S01]  /*5c10*/  @!UP0 UIADD3 UR8, UPT, UPT, UR21, 0x1200, URZ ;  /* 0x0000120015088890 */ /* 0x000fe2000fffe0ff */
[----:B------:R-:W-:Y:S01]  /*5c20*/  @!P1 IADD3 R8, P0, PT, R16, 0x580, RZ ;  /* 0x0000058010089810 */ /* 0x000fe20007f1e0ff */
[----:B------:R-:W-:Y:S01]  /*5c30*/  VOTEU.ALL UP0, P1 ;  /* 0x0000000000ff7886 */ /* 0x000fe20000800000 */
[----:B------:R-:W-:Y:S01]  /*5c40*/  IMAD.U32 R10, RZ, RZ, UR5 ;  /* 0x00000005ff0a7e24 */ /* 0x000fe2000f8e00ff */
[----:B------:R-:W-:Y:S01]  /*5c50*/  UMOV UR9, UR41 ;  /* 0x0000002900097c82 */ /* 0x000fe20008000000 */
[----:B------:R-:W-:Y:S01]  /*5c60*/  IMAD.U32 R11, RZ, RZ, UR4 ;  /* 0x00000004ff0b7e24 */ /* 0x000fe2000f8e00ff */
[----:B------:R-:W-:Y:S01]  /*5c70*/  UMOV UR11, UR43 ;  /* 0x0000002b000b7c82 */ /* 0x000fe20008000000 */
[----:B------:R-:W-:Y:S01]  /*5c80*/  UMOV UR12, UR60 ;  /* 0x0000003c000c7c82 */ /* 0x000fe20008000000 */
[----:B------:R-:W-:Y:S01]  /*5c90*/  @!P1 R2UR UR4, R10 ;  /* 0x000000000a0492ca */ /* 0x000fe200000e0000 */
[----:B------:R-:W-:Y:S01]  /*5ca0*/  @!P1 IMAD.X R6, RZ, RZ, R17, P0 ;  /* 0x000000ffff069224 */ /* 0x000fe200000e0611 */
[----:B------:R-:W-:Y:S01]  /*5cb0*/  @!P1 R2UR UR5, R11 ;  /* 0x000000000b0592ca */ /* 0x000fe200000e0000 */
[----:B------:R-:W-:Y:S11]  /*5cc0*/  UPRMT UR6, UR6, 0x654, UR41 ;  /* 0x0000065406067896 */ /* 0x000ff60008000029 */
[----:B------:R-:W-:Y:S01]  /*5cd0*/  @!UPT UIADD3 URZ, UPT, UPT, URZ, URZ, URZ ;  /* 0x000000fffffff290 */ /* 0x000fe2000fffe0ff */
[----:B------:R1:W-:Y:S01]  /*5ce0*/  @!UP0 UTMALDG.3D [UR40], [UR4], desc[UR16] ;  /* 0x00001028040085b4 */ /* 0x0003e20008011000 */
[----:B------:R-:W-:Y:S05]  /*5cf0*/  VOTEU.ALL UP0, P1 ;  /* 0x0000000000ff7886 */ /* 0x000fea0000800000 */
[----:B------:R1:W-:Y:S01]  /*5d00*/  @!UP0 UTMALDG.3D [UR8], [UR4], desc[UR16] ;  /* 0x00001008040085b4 */ /* 0x0003e20008011000 */
[----:B------:R1:W-:Y:S01]  /*5d10*/  @!P1 SYNCS.ARRIVE.TRANS64.RED.A0TR RZ, [UR21+0x30], R0 ;  /* 0x00003000ffff99a7 */ /* 0x0003e20008300415 */
[----:B------:R-:W-:Y:S01]  /*5d20*/  SYNCS.ARRIVE.TRANS64.RED.A1T0 RZ, [UR6], RZ ;  /* 0x000000ffffff79a7 */ /* 0x000fe20008100406 */
[----:B------:R-:W3:Y:S02]  /*5d30*/  SYNCS.PHASECHK.TRANS64.TRYWAIT P2, [UR21+0x58], R9 ;  /* 0x00005809ff0075a7 */ /* 0x000ee40008041115 */
[----:B-1-3--:R-:W-:Y:S05]  /*5d40*/  @!P2 BRA `(.L_x_96) ;  /* 0x000000480074a947 */ /* 0x00afea0003800000 */
.L_x_185:
        /* <DEDUP_REMOVED lines=12> */
[----:B------:R-:W-:Y:S01]  /*5e10*/  @!UP0 UIADD3 UR8, UPT, UPT, UR21, 0x3200, URZ ;  /* 0x0000320015088890 */ /* 0x000fe2000fffe0ff */
[----:B------:R-:W-:Y:S01]  /*5e20*/  IMAD.U32 R10, RZ, RZ, UR5 ;  /* 0x00000005ff0a7e24 */ /* 0x000fe2000f8e00ff */
[----:B------:R-:W-:Y:S01]  /*5e30*/  VOTEU.ALL UP0, P1 ;  /* 0x0000000000ff7886 */ /* 0x000fe20000800000 */
[----:B------:R-:W-:Y:S01]  /*5e40*/  IMAD.U32 R11, RZ, RZ, UR4 ;  /* 0x00000004ff0b7e24 */ /* 0x000fe2000f8e00ff */
[----:B------:R-:W-:Y:S01]  /*5e50*/  UMOV UR36, UR60 ;  /* 0x0000003c00247c82 */ /* 0x000fe20008000000 */
[----:B------:R-:W-:Y:S01]  /*5e60*/  UMOV UR9, UR33 ;  /* 0x0000002100097c82 */ /* 0x000fe20008000000 */
[----:B------:R-:W-:Y:S01]  /*5e70*/  @!P1 R2UR UR4, R10 ;  /* 0x000000000a0492ca */ /* 0x000fe200000e0000 */
[----:B------:R-:W-:Y:S01]  /*5e80*/  UMOV UR11, UR43 ;  /* 0x0000002b000b7c82 */ /* 0x000fe20008000000 */
[----:B------:R-:W-:Y:S01]  /*5e90*/  @!P1 R2UR UR5, R11 ;  /* 0x000000000b0592ca */ /* 0x000fe200000e0000 */
[----:B------:R-:W-:Y:S01]  /*5ea0*/  UMOV UR12, UR60 ;  /* 0x0000003c000c7c82 */ /* 0x000fe20008000000 */
[----:B------:R-:W-:Y:S01]  /*5eb0*/  UPRMT UR6, UR6, 0x654, UR33 ;  /* 0x0000065406067896 */ /* 0x000fe20008000021 */
[----:B------:R-:W-:Y:S10]  /*5ec0*/  @!P1 IMAD.X R6, RZ, RZ, R17, P0 ;  /* 0x000000ffff069224 */ /* 0x000ff400000e0611 */
[----:B------:R1:W-:Y:S01]  /*5ed0*/  @!UP0 UTMALDG.3D [UR32], [UR4], desc[UR16] ;  /* 0x00001020040085b4 */ /* 0x0003e20008011000 */
[----:B------:R-:W-:Y:S05]  /*5ee0*/  VOTEU.ALL UP0, P1 ;  /* 0x0000000000ff7886 */ /* 0x000fea0000800000 */
[----:B------:R1:W-:Y:S01]  /*5ef0*/  @!UP0 UTMALDG.3D [UR8], [UR4], desc[UR16] ;  /* 0x00001008040085b4 */ /* 0x0003e20008011000 */
[----:B------:R1:W-:Y:S01]  /*5f00*/  @!P1 SYNCS.ARRIVE.TRANS64.RED.A0TR RZ, [UR21+0x38], R0 ;  /* 0x00003800ffff99a7 */ /* 0x0003e20008300415 */
[----:B------:R-:W-:Y:S01]  /*5f10*/  SYNCS.ARRIVE.TRANS64.RED.A1T0 RZ, [UR6], RZ ;  /* 0x000000ffffff79a7 */ /* 0x000fe20008100406 */
[----:B------:R-:W3:Y:S02]  /*5f20*/  SYNCS.PHASECHK.TRANS64.TRYWAIT P2, [UR21+0x60], R9 ;  /* 0x00006009ff0075a7 */ /* 0x000ee40008041115 */
[----:B-1-3--:R-:W-:Y:S05]  /*5f30*/  @!P2 BRA `(.L_x_97) ;  /* 0x000000480010a947 */ /* 0x00afea0003800000 */
.L_x_187:
        /* <DEDUP_REMOVED lines=11> */
[----:B------:R-:W-:Y:S01]  /*5ff0*/  VIADD R14, R14, 0x1 ;  /* 0x000000010e0e7836 */ /* 0x000fe20000000000 */
        /* <DEDUP_REMOVED lines=10> */
[----:B------:R-:W-:Y:S11]  /*60a0*/  UPRMT UR6, UR6, 0x654, UR25 ;  /* 0x0000065406067896 */ /* 0x000ff60008000019 */
[----:B------:R1:W-:Y:S01]  /*60b0*/  @!UP0 UTMALDG.3D [UR24], [UR4], desc[UR16] ;  /* 0x00001018040085b4 */ /* 0x0003e20008011000 */
[----:B------:R-:W-:Y:S05]  /*60c0*/  VOTEU.ALL UP0, P1 ;  /* 0x0000000000ff7886 */ /* 0x000fea0000800000 */
[----:B------:R1:W-:Y:S01]  /*60d0*/  @!UP0 UTMALDG.3D [UR8], [UR4], desc[UR16] ;  /* 0x00001008040085b4 */ /* 0x0003e20008011000 */
[----:B------:R1:W-:Y:S01]  /*60e0*/  @!P1 SYNCS.ARRIVE.TRANS64.RED.A0TR RZ, [UR21+0x40], R0 ;  /* 0x00004000ffff99a7 */ /* 0x0003e20008300415 */
[----:B------:R-:W-:Y:S01]  /*60f0*/  SYNCS.ARRIVE.TRANS64.RED.A1T0 RZ, [UR6], RZ ;  /* 0x000000ffffff79a7 */ /* 0x000fe20008100406 */
[----:B------:R-:W3:Y:S02]  /*6100*/  SYNCS.PHASECHK.TRANS64.TRYWAIT P0, [UR21+0x68], R9 ;  /* 0x00006809ff0075a7 */ /* 0x000ee40008001115 */
[----:B-1-3--:R-:W-:Y:S05]  /*6110*/  @!P0 BRA `(.L_x_98) ;  /* 0x0000004400b08947 */ /* 0x00afea0003800000 */
.L_x_189:
[----:B------:R-:W-:Y:S01]  /*6120*/  UPLOP3.LUT UP2, UPT, UPT, UPT, UPT, 0x80, 0x8 ;  /* 0x000000000008789c */ /* 0x000fe20003f4f070 */
[----:B------:R-:W-:Y:S01]  /*6130*/  @!P1 IADD3 R6, P0, PT, R16, 0x580, RZ ;  /* 0x0000058010069810 */ /* 0x000fe20007f1e0ff */
[----:B------:R-:W-:Y:S01]  /*6140*/  UMOV UR6, 0x0 ;  /* 0x0000000000067882 */ /* 0x000fe20000000000 */
[----:B------:R-:W-:Y:S01]  /*6150*/  UMOV UR7, 0x10000000 ;  /* 0x1000000000077882 */ /* 0x000fe20000000000 */
[----:B------:R-:W-:Y:S01]  /*6160*/  VOTEU.ALL UP0, P1 ;  /* 0x0000000000ff7886 */ /* 0x000fe20000800000 */
[----:B------:R-:W-:Y:S01]  /*6170*/  @!P1 R2UR UR5, R6 ;  /* 0x00000000060592ca */ /* 0x000fe200000e0000 */
[----:B-1----:R-:W-:Y:S01]  /*6180*/  @!P1 IMAD.X R0, RZ, RZ, R17, P0 ;  /* 0x000000ffff009224 */ /* 0x002fe200000e0611 */
[----:B------:R-:W-:Y:S01]  /*6190*/  UMOV UR19, UR43 ;  /* 0x0000002b00137c82 */ /* 0x000fe20008000000 */
[----:B------:R-:W-:Y:S01]  /*61a0*/  UMOV UR20, UR60 ;  /* 0x0000003c00147c82 */ /* 0x000fe20008000000 */
[----:B------:R-:W-:Y:S01]  /*61b0*/  @!UP0 UIADD3 UR18, UPT, UPT, UR42, 0x30, URZ ;  /* 0x000000302a128890 */ /* 0x000fe2000fffe0ff */
[----:B------:R-:W-:Y:S01]  /*61c0*/  R2UR UR26, R58 ;  /* 0x000000003a1a72ca */ /* 0x000fe200000e0000 */
[----:B------:R-:W-:Y:S01]  /*61d0*/  @!UP0 UIADD3 UR16, UPT, UPT, UR21, 0x6200, URZ ;  /* 0x0000620015108890 */ /* 0x000fe2000fffe0ff */
[----:B------:R-:W-:Y:S01]  /*61e0*/  @!P1 R2UR UR4, R0 ;  /* 0x00000000000492ca */ /* 0x000fe200000e0000 */
[----:B------:R-:W-:Y:S01]  /*61f0*/  @!UP0 UIADD3 UR17, UPT, UPT, UR21, 0x48, URZ ;  /* 0x0000004815118890 */ /* 0x000fe2000fffe0ff */
[----:B------:R-:W-:Y:S01]  /*6200*/  R2UR UR24, R59 ;  /* 0x000000003b1872ca */ /* 0x000fe200000e0000 */
[----:B------:R-:W-:Y:S01]  /*6210*/  @!UP0 UIADD3 UR10, UPT, UPT, UR42, 0x70, URZ ;  /* 0x000000702a0a8890 */ /* 0x000fe2000fffe0ff */
[----:B------:R-:W-:Y:S01]  /*6220*/  ISETP.NE.AND P0, PT, R14, 0x2, PT ;  /* 0x000000020e00780c */ /* 0x000fe20003f05270 */
[----:B------:R-:W-:Y:S01]  /*6230*/  @!UP0 UIADD3 UR8, UPT, UPT, UR21, 0x7200, URZ ;  /* 0x0000720015088890 */ /* 0x000fe2000fffe0ff */
[----:B------:R-:W-:Y:S01]  /*6240*/  IMAD.U32 R8, RZ, RZ, UR5 ;  /* 0x00000005ff087e24 */ /* 0x000fe2000f8e00ff */
[----:B------:R-:W-:Y:S01]  /*6250*/  VOTEU.ALL UP0, P1 ;  /* 0x0000000000ff7886 */ /* 0x000fe20000800000 */
[----:B------:R-:W-:Y:S01]  /*6260*/  UMOV UR11, UR43 ;  /* 0x0000002b000b7c82 */ /* 0x000fe20008000000 */
[----:B------:R-:W-:Y:S01]  /*6270*/  UMOV UR12, UR60 ;  /* 0x0000003c000c7c82 */ /* 0x000fe20008000000 */
[----:B------:R-:W-:Y:S01]  /*6280*/  UMOV UR9, UR17 ;  /* 0x0000001100097c82 */ /* 0x000fe20008000000 */
[----:B------:R-:W-:Y:S01]  /*6290*/  SEL R0, RZ, 0x1, P0 ;  /* 0x00000001ff007807 */ /* 0x000fe20000000000 */
[----:B------:R-:W-:Y:S01]  /*62a0*/  UIADD3 UR27, UPT, UPT, UR13, UR26, URZ ;  /* 0x0000001a0d1b7290 */ /* 0x000fe2000fffe0ff */
[----:B------:R-:W-:Y:S01]  /*62b0*/  IMAD.U32 R9, RZ, RZ, UR4 ;  /* 0x00000004ff097e24 */ /* 0x000fe2000f8e00ff */
[----:B------:R-:W-:Y:S01]  /*62c0*/  @!P1 R2UR UR4, R8 ;  /* 0x00000000080492ca */ /* 0x000fe200000e0000 */
[----:B------:R-:W-:Y:S01]  /*62d0*/  UMOV UR60, UR29 ;  /* 0x0000001d003c7c82 */ /* 0x000fe20008000000 */
[----:B------:R-:W-:Y:S02]  /*62e0*/  LOP3.LUT R13, R13, R0, RZ, 0x3c, !PT ;  /* 0x000000000d0d7212 */ /* 0x000fe400078e3cff */
[----:B------:R-:W-:Y:S02]  /*62f0*/  @!P1 R2UR UR5, R9 ;  /* 0x00000000090592ca */ /* 0x000fe400000e0000 */
[----:B------:R-:W-:Y:S02]  /*6300*/  LOP3.LUT R15, R15, 0x1, RZ, 0x3c, !PT ;  /* 0x000000010f0f7812 */ /* 0x000fe400078e3cff */
[----:B------:R-:W-:Y:S09]  /*6310*/  SEL R14, R14, RZ, P0 ;  /* 0x000000ff0e0e7207 */ /* 0x000ff20000000000 */
[----:B------:R1:W-:Y:S01]  /*6320*/  @!UP0 UTMALDG.3D [UR16], [UR4], desc[UR6] ;  /* 0x00000610040085b4 */ /* 0x0003e20008011000 */
[----:B------:R-:W-:Y:S05]  /*6330*/  VOTEU.ALL UP0, P1 ;  /* 0x0000000000ff7886 */ /* 0x000fea0000800000 */
[----:B------:R3:W-:Y:S01]  /*6340*/  @!UP0 UTMALDG.3D [UR8], [UR4], desc[UR6] ;  /* 0x00000608040085b4 */ /* 0x0007e20008011000 */
[----:B------:R3:W-:Y:S01]  /*6350*/  @!P1 SYNCS.ARRIVE.TRANS64.RED.A0TR RZ, [UR21+0x48], R7 ;  /* 0x00004807ffff99a7 */ /* 0x0007e20008300415 */
[----:B------:R-:W-:Y:S01]  /*6360*/  SYNCS.ARRIVE.TRANS64.RED.A1T0 RZ, [UR37], RZ ;  /* 0x000000ffffff79a7 */ /* 0x000fe20008100425 */
[----:B-1----:R-:W-:Y:S01]  /*6370*/  UIADD3 UR20, UPT, UPT, UR14, UR24, URZ ;  /* 0x000000180e147290 */ /* 0x002fe2000fffe0ff */
[----:B------:R-:W-:Y:S11]  /*6380*/  BRA.U UP1, `(.L_x_99) ;  /* 0xffffffed01f07547 */ /* 0x000ff6000b83ffff */
[----:B------:R-:W-:-:S04]  /*6390*/  SHF.L.U32 R2, R15, 0x1f, RZ ;  /* 0x0000001f0f027819 */ /* 0x000fc800000006ff */
[----:B------:R-:W1:Y:S02]  /*63a0*/  SYNCS.PHASECHK.TRANS64.TRYWAIT P0, [UR21+0x50], R2 ;  /* 0x00005002ff0075a7 */ /* 0x000e640008001115 */
[----:B-1----:R-:W-:Y:S05]  /*63b0*/  @!P0 BRA `(.L_x_100) ;  /* 0x0000004400208947 */ /* 0x002fea0003800000 */
.L_x_191:
[----:B------:R-:W4:Y:S02]  /*63c0*/  SYNCS.PHASECHK.TRANS64.TRYWAIT P0, [UR21+0x58], R2 ;  /* 0x00005802ff0075a7 */ /* 0x000f240008001115 */
[----:B----4-:R-:W-:Y:S05]  /*63d0*/  @!P0 BRA `(.L_x_101) ;  /* 0x0000004400308947 */ /* 0x010fea0003800000 */
.L_x_193:
[----:B------:R-:W4:Y:S02]  /*63e0*/  SYNCS.PHASECHK.TRANS64.TRYWAIT P0, [UR21+0x60], R2 ;  /* 0x00006002ff0075a7 */ /* 0x000f240008001115 */
[----:B----4-:R-:W-:Y:S05]  /*63f0*/  @!P0 BRA `(.L_x_102) ;  /* 0x0000004400408947 */ /* 0x010fea0003800000 */
.L_x_195:
[----:B-1----:R-:W-:-:S07]  /*6400*/  MOV R0, UR21 ;  /* 0x0000001500007c02 */ /* 0x002fce0008000f00 */
.L_x_103:
[----:B-1----:R-:W-:-:S04]  /*6410*/  SHF.L.U32 R2, R15, 0x1f, RZ ;  /* 0x0000001f0f027819 */ /* 0x002fc800000006ff */
[----:B------:R1:W4:Y:S03]  /*6420*/  SYNCS.PHASECHK.TRANS64.TRYWAIT P0, [R0+URZ+0x68], R2 ;  /* 0x00006802000075a7 */ /* 0x00032600080011ff */
[----:B----4-:R-:W-:Y:S05]  /*6430*/  @!P0 NANOSLEEP.SYNCS 0x989680 ;  /* 0x009896800000895d */ /* 0x010fea0003900000 */
[----:B------:R-:W4:Y:S02]  /*6440*/  @!P0 SYNCS.PHASECHK.TRANS64 P0, [R0+URZ+0x68], R2 ;  /* 0x00006802000085a7 */ /* 0x000f2400080010ff */
[----:B--234-:R-:W-:Y:S05]  /*6450*/  @P0 EXIT ;  /* 0x000000000000094d */ /* 0x01cfea0003800000 */
[----:B------:R-:W-:Y:S05]  /*6460*/  BRA `(.L_x_103) ;  /* 0xfffffffc00e87947 */ /* 0x000fea000383ffff */
.L_x_88:
[----:B------:R-:W-:-:S06]  /*6470*/  UISETP.GE.AND UP0, UPT, UR22, 0x4, UPT ;  /* 0x000000041600788c */ /* 0x000fcc000bf06270 */
[----:B------:R-:W-:-:S13]  /*6480*/  PLOP3.LUT P0, PT, PT, PT, UP0, 0x80, 0x8 ;  /* 0x000000000008781c */ /* 0x000fda0003f0f008 */
[----:B-1----:R-:W-:Y:S05]  /*6490*/  @!P0 EXIT ;  /* 0x000000000000894d */ /* 0x002fea0003800000 */
[----:B------:R-:W-:Y:S01]  /*64a0*/  BAR.SYNC.DEFER_BLOCKING 0x6, 0xa0 ;  /* 0x0182800000007b1d */ /* 0x000fe20000010000 */
[----:B------:R-:W-:Y:S01]  /*64b0*/  R2UR UR4, R60 ;  /* 0x000000003c0472ca */ /* 0x000fe200000e0000 */
[C---:B------:R-:W-:Y:S01]  /*64c0*/  IMAD.SHL.U32 R5, R71.reuse, 0x10, RZ ;  /* 0x0000001047057824 */ /* 0x040fe200078e00ff */
[----:B------:R-:W-:Y:S01]  /*64d0*/  SHF.L.U32 R4, R71, 0x1, RZ ;  /* 0x0000000147047819 */ /* 0x000fe200000006ff */
[----:B------:R-:W-:Y:S01]  /*64e0*/  IMAD.SHL.U32 R7, R57, 0x200, RZ ;  /* 0x0000020039077824 */ /* 0x000fe200078e00ff */
[----:B------:R-:W-:Y:S01]  /*64f0*/  LOP3.LUT R72, R71, 0x60, RZ, 0xc0, !PT ;  /* 0x0000006047487812 */ /* 0x000fe200078ec0ff */
[----:B------:R-:W-:Y:S02]  /*6500*/  UMOV UR43, 0x400 ;  /* 0x00000400002b7882 */ /* 0x000fe40000000000 */
[----:B------:R-:W1:Y:S01]  /*6510*/  LDC.64 R52, c[0x0][0x888] ;  /* 0x00022200ff347b82 */ /* 0x000e620000000a00 */
[----:B------:R-:W-:Y:S01]  /*6520*/  LOP3.LUT R70, R5, 0x590, RZ, 0xc0, !PT ;  /* 0x0000059005467812 */ /* 0x000fe200078ec0ff */
[----:B------:R-:W-:Y:S01]  /*6530*/  IMAD.SHL.U32 R6, R57, 0x200000, RZ ;  /* 0x0020000039067824 */ /* 0x000fe200078e00ff */
[----:B------:R-:W-:Y:S01]  /*6540*/  LOP3.LUT R5, R5, 0x60, RZ, 0xc0, !PT ;  /* 0x0000006005057812 */ /* 0x000fe200078ec0ff */
[----:B------:R-:W-:Y:S01]  /*6550*/  IMAD.U32 R23, R71, 0x10000, RZ ;  /* 0x0001000047177824 */ /* 0x000fe200078e00ff */
[----:B------:R-:W-:Y:S01]  /*6560*/  LOP3.LUT R70, R70, 0x200, R7, 0xf8, !PT ;  /* 0x0000020046467812 */ /* 0x000fe200078ef807 */
[----:B------:R-:W-:Y:S01]  /*6570*/  HFMA2 R63, -RZ, RZ, 0, 0 ;  /* 0x00000000ff3f7431 */ /* 0x000fe200000001ff */
[----:B------:R-:W-:Y:S01]  /*6580*/  ULEA UR43, UR4, UR43, 0x18 ;  /* 0x0000002b042b7291 */ /* 0x000fe2000f8ec0ff */
[----:B------:R-:W2:Y:S01]  /*6590*/  LDC.64 R54, c[0x0][0x890] ;  /* 0x00022400ff367b82 */ /* 0x000ea20000000a00 */
[----:B------:R-:W-:Y:S01]  /*65a0*/  LOP3.LUT R4, R5, 0xc, R4, 0xf8, !PT ;  /* 0x0000000c05047812 */ /* 0x000fe200078ef804 */
[----:B------:R-:W-:Y:S01]  /*65b0*/  IMAD.MOV.U32 R67, RZ, RZ, 0x1 ;  /* 0x00000001ff437424 */ /* 0x000fe200078e00ff */
[----:B------:R-:W-:Y:S01]  /*65c0*/  UIADD3 UR4, UPT, UPT, UR43, 0x200, URZ ;  /* 0x000002002b047890 */ /* 0x000fe2000fffe0ff */
[----:B------:R-:W-:Y:S01]  /*65d0*/  LOP3.LUT R6, R6, 0x200000, RZ, 0xc0, !PT ;  /* 0x0020000006067812 */ /* 0x000fe200078ec0ff */
[----:B------:R-:W-:Y:S01]  /*65e0*/  IMAD.MOV.U32 R22, RZ, RZ, RZ ;  /* 0x000000ffff167224 */ /* 0x000fe200078e00ff */
[----:B------:R-:W-:Y:S01]  /*65f0*/  LOP3.LUT R70, R70, R4, RZ, 0xfc, !PT ;  /* 0x0000000446467212 */ /* 0x000fe200078efcff */
[----:B------:R-:W-:Y:S01]  /*6600*/  IMAD.MOV.U32 R66, RZ, RZ, RZ ;  /* 0x000000ffff427224 */ /* 0x000fe200078e00ff */
[----:B------:R-:W3:Y:S01]  /*6610*/  LDC.64 R50, c[0x0][0x8b0] ;  /* 0x00022c00ff327b82 */ /* 0x000ee20000000a00 */
[----:B------:R-:W4:Y:S01]  /*6620*/  LDS R0, [UR43+0x130] ;  /* 0x0001302bff007984 */ /* 0x000f220008000800 */
[----:B------:R-:W-:Y:S01]  /*6630*/  IMAD.U32 R61, RZ, RZ, UR4 ;  /* 0x00000004ff3d7e24 */ /* 0x000fe2000f8e00ff */
[C---:B------:R-:W-:Y:S01]  /*6640*/  LOP3.LUT R69, R71.reuse, 0x2, RZ, 0xc0, !PT ;  /* 0x0000000247457812 */ /* 0x040fe200078ec0ff */
[----:B------:R-:W-:Y:S01]  /*6650*/  IMAD.MOV.U32 R65, RZ, RZ, RZ ;  /* 0x000000ffff417224 */ /* 0x000fe200078e00ff */
[----:B------:R-:W-:Y:S01]  /*6660*/  LOP3.LUT R23, R6, 0x400000, R23, 0xf8, !PT ;  /* 0x0040000006177812 */ /* 0x000fe200078ef817 */
[----:B------:R-:W1:Y:S01]  /*6670*/  LDCU UR57, c[0x0][0x370] ;  /* 0x00006e00ff3977ac */ /* 0x000e620008000800 */
[----:B------:R-:W-:Y:S01]  /*6680*/  LOP3.LUT R71, R71, 0x4, RZ, 0xc0, !PT ;  /* 0x0000000447477812 */ /* 0x000fe200078ec0ff */
[----:B------:R-:W1:Y:S01]  /*6690*/  LDC.64 R48, c[0x0][0x8a8] ;  /* 0x00022a00ff307b82 */ /* 0x000e620000000a00 */
[----:B------:R-:W-:Y:S01]  /*66a0*/  LEA R70, R70, R61, 0x2 ;  /* 0x0000003d46467211 */ /* 0x000fe200078e10ff */
[----:B------:R-:W1:Y:S04]  /*66b0*/  LDCU.64 UR62, c[0x0][0x348] ;  /* 0x00006900ff3e77ac */ /* 0x000e680008000a00 */
[--C-:B------:R-:W-:Y:S01]  /*66c0*/  IMAD R69, R69, -0x10, R70.reuse ;  /* 0xfffffff045457824 */ /* 0x100fe200078e0246 */
[----:B------:R-:W1:Y:S01]  /*66d0*/  LDCU UR42, c[0x0][0xb0c] ;  /* 0x00016180ff2a77ac */ /* 0x000e620008000800 */
[----:B------:R-:W-:Y:S01]  /*66e0*/  IMAD R68, R71, -0x10, R70 ;  /* 0xfffffff047447824 */ /* 0x000fe200078e0246 */
[----:B------:R-:W1:Y:S01]  /*66f0*/  LDCU UR61, c[0x0][0xb20] ;  /* 0x00016400ff3d77ac */ /* 0x000e620008000800 */
[----:B------:R-:W1:Y:S01]  /*6700*/  LDCU UR38, c[0x0][0xb30] ;  /* 0x00016600ff2677ac */ /* 0x000e620008000800 */
[----:B------:R-:W1:Y:S01]  /*6710*/  LDCU.64 UR50, c[0x0][0x888] ;  /* 0x00011100ff3277ac */ /* 0x000e620008000a00 */
[----:B------:R-:W1:Y:S01]  /*6720*/  LDCU.64 UR40, c[0x0][0xb28] ;  /* 0x00016500ff2877ac */ /* 0x000e620008000a00 */
[----:B------:R-:W1:Y:S01]  /*6730*/  LDCU.128 UR52, c[0x0][0xb10] ;  /* 0x00016200ff3477ac */ /* 0x000e620008000c00 */
[----:B------:R-:W1:Y:S01]  /*6740*/  LDCU UR56, c[0x0][0x374] ;  /* 0x00006e80ff3877ac */ /* 0x000e620008000800 */
[----:B----4-:R-:W-:Y:S01]  /*6750*/  IMAD.IADD R23, R0, 0x1, R23 ;  /* 0x0000000100177824 */ /* 0x010fe200078e0217 */
[----:B------:R-:W-:Y:S01]  /*6760*/  UMOV UR49, URZ ;  /* 0x000000ff00317c82 */ /* 0x000fe20008000000 */
[----:B--2---:R-:W-:-:S05]  /*6770*/  UMOV UR48, URZ ;  /* 0x000000ff00307c82 */ /* 0x004fca0008000000 */
.L_x_147:
[----:B------:R-:W-:Y:S02]  /*6780*/  LEA R3, R63, UR43, 0x3 ;  /* 0x0000002b3f037c11 */ /* 0x000fe4000f8e18ff */
[----:B------:R-:W-:Y:S02]  /*6790*/  SHF.L.U32 R0, R65, 0x1f, RZ ;  /* 0x0000001f41007819 */ /* 0x000fe400000006ff */
[----:B-1----:R-:W-:Y:S02]  /*67a0*/  LEA R4, R63, UR43, 0x4 ;  /* 0x0000002b3f047c11 */ /* 0x002fe4000f8e20ff */
[----:B--2---:R-:W2:Y:S02]  /*67b0*/  SYNCS.PHASECHK.TRANS64.TRYWAIT P0, [R3+URZ+0x80], R0 ;  /* 0x00008000030075a7 */ /* 0x004ea400080011ff */
[----:B--2---:R-:W-:Y:S05]  /*67c0*/  @!P0 BRA `(.L_x_104) ;  /* 0x0000004000648947 */ /* 0x004fea0003800000 */
.L_x_196:
        /* <DEDUP_REMOVED lines=11> */
[----:B------:R-:W-:Y:S01]  /*6880*/  PLOP3.LUT P0, PT, PT, PT, UP1, 0x80, 0x8 ;  /* 0x000000000008781c */ /* 0x000fe20003f0f018 */
[----:B------:R-:W-:Y:S11]  /*6890*/  UP2UR UR59, UPR, URZ, 0x2 ;  /* 0x00000002ff3b7883 */ /* 0x000ff60008000000 */
[----:B------:R-:W-:Y:S01]  /*68a0*/  @!UPT UIADD3 URZ, UPT, UPT, URZ, URZ, URZ ;  /* 0x000000fffffff290 */ /* 0x000fe2000fffe0ff */
[----:B--2---:R-:W-:Y:S02]  /*68b0*/  @P0 SHF.R.U32.HI R0, RZ, 0x10, R5 ;  /* 0x00000010ff000819 */ /* 0x004fe40000011605 */
        /* <DEDUP_REMOVED lines=14> */
[----:B------:R-:W-:Y:S02]  /*69a0*/  UISETP.NE.AND UP0, UPT, UR54, 0x1, UPT ;  /* 0x000000013600788c */ /* 0x000fe4000bf05270 */
[----:B------:R-:W-:Y:S02]  /*69b0*/  UIMAD.WIDE.U32 UR8, UR36, UR55, URZ ;  /* 0x00000037240872a5 */ /* 0x000fe4000f8e00ff */
[----:B------:R-:W-:Y:S02]  /*69c0*/  UIMAD.WIDE.U32 UR10, UR37, UR52, URZ ;  /* 0x00000034250a72a5 */ /* 0x000fe4000f8e00ff */
[----:B------:R-:W-:Y:S02]  /*69d0*/  UISETP.NE.AND UP1, UPT, UR42, 0x1, UPT ;  /* 0x000000012a00788c */ /* 0x000fe4000bf25270 */
[----:B------:R-:W-:Y:S01]  /*69e0*/  UISETP.NE.AND UP2, UPT, UR39, 0x1, UPT ;  /* 0x000000012700788c */ /* 0x000fe2000bf45270 */
[----:B------:R-:W-:Y:S02]  /*69f0*/  UMOV UR4, UR5 ;  /* 0x0000000500047c82 */ /* 0x000fe40008000000 */
[----:B------:R-:W-:Y:S03]  /*6a00*/  USHF.R.U32.HI UR5, URZ, UR61, UR4 ;  /* 0x0000003dff057299 */ /* 0x000fe60008011604 */
[----:B------:R-:W-:Y:S02]  /*6a10*/  UMOV UR4, UR7 ;  /* 0x0000000700047c82 */ /* 0x000fe40008000000 */
[----:B------:R-:W-:Y:S02]  /*6a20*/  USHF.R.U32.HI UR7, URZ, UR53, UR4 ;  /* 0x00000035ff077299 */ /* 0x000fe40008011604 */
[----:B------:R-:W-:Y:S02]  /*6a30*/  USEL UR4, UR56, UR5, !UP0 ;  /* 0x0000000538047287 */ /* 0x000fe4000c000000 */
[----:B------:R-:W-:Y:S01]  /*6a40*/  USEL UR7, UR57, UR7, !UP1 ;  /* 0x0000000739077287 */ /* 0x000fe2000c800000 */
[----:B------:R-:W-:Y:S01]  /*6a50*/  UMOV UR5, UR9 ;  /* 0x0000000900057c82 */ /* 0x000fe20008000000 */
[----:B------:R-:W-:Y:S02]  /*6a60*/  UIMAD.WIDE.U32 UR8, UR4, UR40, URZ ;  /* 0x00000028040872a5 */ /* 0x000fe4000f8e00ff */
[----:B------:R-:W-:Y:S03]  /*6a70*/  USHF.R.U32.HI UR6, URZ, UR61, UR5 ;  /* 0x0000003dff067299 */ /* 0x000fe60008011605 */
[----:B------:R-:W-:Y:S01]  /*6a80*/  UMOV UR5, UR11 ;  /* 0x0000000b00057c82 */ /* 0x000fe20008000000 */
[----:B------:R-:W-:Y:S02]  /*6a90*/  UIMAD.WIDE.U32 UR10, UR7, UR40, URZ ;  /* 0x00000028070a72a5 */ /* 0x000fe4000f8e00ff */
[----:B------:R-:W-:Y:S02]  /*6aa0*/  USHF.R.U32.HI UR12, URZ, UR53, UR5 ;  /* 0x00000035ff0c7299 */ /* 0x000fe40008011605 */
[----:B------:R-:W-:Y:S01]  /*6ab0*/  USEL UR6, UR36, UR6, !UP0 ;  /* 0x0000000624067287 */ /* 0x000fe2000c000000 */
[----:B------:R-:W-:Y:S02]  /*6ac0*/  UMOV UR5, UR9 ;  /* 0x0000000900057c82 */ /* 0x000fe40008000000 */
[----:B------:R-:W-:Y:S01]  /*6ad0*/  UMOV UR10, UR11 ;  /* 0x0000000b000a7c82 */ /* 0x000fe20008000000 */
[----:B------:R-:W-:Y:S02]  /*6ae0*/  @UP2 USHF.R.U32.HI UR4, URZ, UR41, UR5 ;  /* 0x00000029ff042299 */ /* 0x000fe40008011605 */
[----:B------:R-:W-:Y:S02]  /*6af0*/  @UP2 USHF.R.U32.HI UR7, URZ, UR41, UR10 ;  /* 0x00000029ff072299 */ /* 0x000fe4000801160a */
[----:B------:R-:W-:Y:S02]  /*6b00*/  UIMAD UR4, UR39, UR4, URZ ;  /* 0x00000004270472a4 */ /* 0x000fe4000f8e02ff */
        /* <DEDUP_REMOVED lines=8> */
[----:B------:R-:W-:Y:S02]  /*6b90*/  USEL UR11, UR6, UR4, !UP2 ;  /* 0x00000004060b7287 */ /* 0x000fe4000d000000 */
[----:B------:R-:W-:Y:S02]  /*6ba0*/  UIADD3 UR8, UPT, UPT, -UR5, URZ, URZ ;  /* 0x000000ff05087290 */ /* 0x000fe4000fffe1ff */
[----:B------:R-:W-:Y:S01]  /*6bb0*/  UIADD3 UR10, UPT, UPT, -UR11, URZ, URZ ;  /* 0x000000ff0b0a7290 */ /* 0x000fe2000fffe1ff */
[----:B------:R-:W-:Y:S01]  /*6bc0*/  @!UP0 UMOV UR4, UR9 ;  /* 0x0000000900048c82 */ /* 0x000fe20008000000 */
[----:B------:R-:W-:Y:S02]  /*6bd0*/  UIADD3 UR9, UPT, UPT, -UR6, URZ, URZ ;  /* 0x000000ff06097290 */ /* 0x000fe4000fffe1ff */
[----:B------:R-:W-:Y:S02]  /*6be0*/  @!UP0 USHF.R.U32.HI UR4, URZ, UR41, UR4 ;  /* 0x00000029ff048299 */ /* 0x000fe40008011604 */
[----:B------:R-:W-:Y:S02]  /*6bf0*/  UIMAD UR10, UR39, UR10, UR6 ;  /* 0x0000000a270a72a4 */ /* 0x000fe4000f8e0206 */
[----:B------:R-:W-:Y:S04]  /*6c00*/  @!UP0 USEL UR4, UR5, UR4, !UP2 ;  /* 0x0000000405048287 */ /* 0x000fe8000d000000 */
[----:B------:R-:W-:Y:S02]  /*6c10*/  @!UP0 UIMAD UR10, UR7, UR10, UR4 ;  /* 0x0000000a070a82a4 */ /* 0x000fe4000f8e0204 */
[----:B------:R-:W-:Y:S02]  /*6c20*/  @!UP0 UIADD3 UR11, UPT, UPT, UR11, -UR4, URZ ;  /* 0x800000040b0b8290 */ /* 0x000fe4000fffe0ff */
[----:B------:R-:W-:Y:S02]  /*6c30*/  UIMAD UR7, UR42, UR8, UR37 ;  /* 0x000000082a0772a4 */ /* 0x000fe4000f8e0225 */
[----:B------:R-:W-:Y:S02]  /*6c40*/  @!UP0 UIMAD UR6, UR11, UR39, UR5 ;  /* 0x000000270b0682a4 */ /* 0x000fe4000f8e0205 */
[----:B------:R-:W-:Y:S01]  /*6c50*/  UIMAD UR4, UR54, UR9, UR36 ;  /* 0x00000009360472a4 */ /* 0x000fe2000f8e0224 */
[----:B------:R-:W-:Y:S02]  /*6c60*/  @!UP0 UMOV UR5, UR10 ;  /* 0x0000000a00058c82 */ /* 0x000fe40008000000 */
[----:B------:R-:W-:Y:S02]  /*6c70*/  UIMAD UR37, UR5, UR42, UR7 ;  /* 0x0000002a052572a4 */ /* 0x000fe4000f8e0207 */
[----:B------:R-:W-:Y:S11]  /*6c80*/  UIMAD UR36, UR6, UR54, UR4 ;  /* 0x00000036062472a4 */ /* 0x000ff6000f8e0204 */
[----:B------:R-:W-:Y:S01]  /*6c90*/  @!UPT UIADD3 URZ, UPT, UPT, URZ, URZ, URZ ;  /* 0x000000fffffff290 */ /* 0x000fe2000fffe0ff */
.L_x_105:
[----:B------:R-:W-:Y:S01]  /*6ca0*/  UISETP.NE.AND UP0, UPT, UR38, 0x1, UPT ;  /* 0x000000012600788c */ /* 0x000fe2000bf05270 */
[----:B------:R-:W-:Y:S01]  /*6cb0*/  LOP3.LUT P0, RZ, R61, 0x1b0, RZ, 0xc0, !PT ;  /* 0x000001b03dff7812 */ /* 0x000fe2000780c0ff */
[----:B------:R-:W-:Y:S01]  /*6cc0*/  USHF.L.U32 UR46, UR20, 0x6, URZ ;  /* 0x00000006142e7899 */ /* 0x000fe200080006ff */
[----:B------:R-:W-:Y:S01]  /*6cd0*/  BSSY.RECONVERGENT B6, `(.L_x_106) ;  /* 0x0000034000067945 */ /* 0x000fe20003800200 */
[----:B------:R-:W-:Y:S01]  /*6ce0*/  USHF.L.U32 UR45, UR27, 0x7, URZ ;  /* 0x000000071b2d7899 */ /* 0x000fe200080006ff */
[----:B------:R-:W-:Y:S06]  /*6cf0*/  IADD3 R63, PT, PT, R63, 0x1, RZ ;  /* 0x000000013f3f7810 */ /* 0x000fec0007ffe0ff */
[----:B------:R-:W2:Y:S01]  /*6d00*/  @!UP0 LDCU.128 UR12, c[0x0][0xb10] ;  /* 0x00016200ff0c87ac */ /* 0x000ea20008000c00 */
[----:B------:R-:W4:Y:S01]  /*6d10*/  @!UP0 LDCU UR5, c[0x0][0xb0c] ;  /* 0x00016180ff0587ac */ /* 0x000f220008000800 */
[----:B------:R-:W3:Y:S01]  /*6d20*/  @!UP0 LDCU UR10, c[0x0][0xb20] ;  /* 0x00016400ff0a87ac */ /* 0x000ee20008000800 */
[----:B--2---:R-:W-:Y:S02]  /*6d30*/  UIMAD.WIDE.U32 UR8, UR37, UR12, URZ ;  /* 0x0000000c250872a5 */ /* 0x004fe4000f8e00ff */
[----:B------:R-:W-:Y:S02]  /*6d40*/  UIMAD.WIDE.U32 UR6, UR36, UR15, URZ ;  /* 0x0000000f240672a5 */ /* 0x000fe4000f8e00ff */
[----:B------:R-:W-:Y:S03]  /*6d50*/  @!UP0 UISETP.NE.AND UP1, UPT, UR14, 0x1, UPT ;  /* 0x000000010e00888c */ /* 0x000fe6000bf25270 */
[----:B------:R-:W-:Y:S01]  /*6d60*/  @!UP0 UMOV UR4, UR9 ;  /* 0x0000000900048c82 */ /* 0x000fe20008000000 */
[----:B----4-:R-:W-:Y:S02]  /*6d70*/  @!UP0 UISETP.NE.AND UP2, UPT, UR5, 0x1, UPT ;  /* 0x000000010500888c */ /* 0x010fe4000bf45270 */
[----:B------:R-:W-:Y:S01]  /*6d80*/  @!UP0 USHF.R.U32.HI UR4, URZ, UR13, UR4 ;  /* 0x0000000dff048299 */ /* 0x000fe20008011604 */
[----:B------:R-:W-:Y:S02]  /*6d90*/  @!UP0 UMOV UR6, UR7 ;  /* 0x0000000700068c82 */ /* 0x000fe40008000000 */
[----:B---3--:R-:W-:Y:S02]  /*6da0*/  @!UP0 USHF.R.U32.HI UR6, URZ, UR10, UR6 ;  /* 0x0000000aff068299 */ /* 0x008fe40008011606 */
[----:B------:R-:W-:Y:S02]  /*6db0*/  @!UP0 USEL UR7, UR37, UR4, !UP2 ;  /* 0x0000000425078287 */ /* 0x000fe4000d000000 */
[----:B------:R-:W-:Y:S04]  /*6dc0*/  @!UP0 USEL UR6, UR36, UR6, !UP1 ;  /* 0x0000000624068287 */ /* 0x000fe8000c800000 */
[----:B------:R-:W-:Y:S02]  /*6dd0*/  @!UP0 UIADD3 UR4, UPT, UPT, -UR7, UR6, URZ ;  /* 0x0000000607048290 */ /* 0x000fe4000fffe1ff */
[----:B------:R-:W-:Y:S02]  /*6de0*/  @!UP0 UIADD3 UR6, UPT, UPT, UR7, -UR6, URZ ;  /* 0x8000000607068290 */ /* 0x000fe4000fffe0ff */
[----:B------:R-:W-:Y:S02]  /*6df0*/  @!UP0 UIMAD UR37, UR4, UR5, UR37 ;  /* 0x00000005042582a4 */ /* 0x000fe4000f8e0225 */
[----:B------:R-:W-:Y:S01]  /*6e00*/  @!UP0 UIMAD UR36, UR6, UR14, UR36 ;  /* 0x0000000e062482a4 */ /* 0x000fe2000f8e0224 */
[----:B------:R-:W-:Y:S11]  /*6e10*/  @!P0 BRA `(.L_x_107) ;  /* 0x00000000007c8947 */ /* 0x000ff60003800000 */
[----:B------:R-:W2:Y:S01]  /*6e20*/  LDCU.64 UR8, c[0x4][0x80] ;  /* 0x01001000ff0877ac */ /* 0x000ea20008000a00 */
[----:B------:R-:W-:Y:S01]  /*6e30*/  MOV R2, 0x0 ;  /* 0x0000000000027802 */ /* 0x000fe20000000f00 */
[----:B------:R-:W-:Y:S02]  /*6e40*/  HFMA2 R12, -RZ, RZ, 0, 5.9604644775390625e-08 ;  /* 0x00000001ff0c7431 */ /* 0x000fe400000001ff */
[----:B------:R-:W-:Y:S01]  /*6e50*/  IMAD.MOV.U32 R8, RZ, RZ, 0x70 ;  /* 0x00000070ff087424 */ /* 0x000fe200078e00ff */
[----:B------:R3:W4:Y:S01]  /*6e60*/  LDC.64 R14, c[0x4][R2] ;  /* 0x01000000020e7b82 */ /* 0x0007220000000a00 */
[----:B------:R-:W1:Y:S01]  /*6e70*/  LDCU.64 UR6, c[0x4][0x88] ;  /* 0x01001100ff0677ac */ /* 0x000e620008000a00 */
[----:B------:R-:W-:Y:S01]  /*6e80*/  IMAD.MOV.U32 R13, RZ, RZ, RZ ;  /* 0x000000ffff0d7224 */ /* 0x000fe200078e00ff */
[----:B------:R-:W1:Y:S01]  /*6e90*/  LDCU.64 UR4, c[0x4][0x8] ;  /* 0x01000100ff0477ac */ /* 0x000e620008000a00 */
[----:B--2---:R-:W-:Y:S01]  /*6ea0*/  MOV R5, UR9 ;  /* 0x0000000900057c02 */ /* 0x004fe20008000f00 */
[----:B------:R-:W-:Y:S01]  /*6eb0*/  IMAD.U32 R4, RZ, RZ, UR8 ;  /* 0x00000008ff047e24 */ /* 0x000fe2000f8e00ff */
[----:B-1----:R-:W-:Y:S01]  /*6ec0*/  MOV R7, UR7 ;  /* 0x0000000700077c02 */ /* 0x002fe20008000f00 */
[----:B------:R-:W-:Y:S01]  /*6ed0*/  IMAD.U32 R6, RZ, RZ, UR6 ;  /* 0x00000006ff067e24 */ /* 0x000fe2000f8e00ff */
[----:B------:R-:W-:Y:S01]  /*6ee0*/  MOV R11, UR5 ;  /* 0x00000005000b7c02 */ /* 0x000fe20008000f00 */
[----:B------:R-:W-:Y:S02]  /*6ef0*/  IMAD.U32 R10, RZ, RZ, UR4 ;  /* 0x00000004ff0a7e24 */ /* 0x000fe4000f8e00ff */
[----:B------:R-:W-:Y:S07]  /*6f00*/  LEPC R20, `(.L_x_108) ;  /* 0x000000001014794e */ /* 0x000fee0000000000 */
[----:B---345:R-:W-:Y:S05]  /*6f10*/  CALL.ABS.NOINC R14 ;  /* 0x000000000e007343 */ /* 0x038fea0003c00000 */
.L_x_108:
[----:B------:R-:W1:Y:S01]  /*6f20*/  LDCU.64 UR8, c[0x4][0x80] ;  /* 0x01001000ff0877ac */ /* 0x000e620008000a00 */
[----:B------:R-:W2:Y:S01]  /*6f30*/  LDC.64 R2, c[0x4][R2] ;  /* 0x0100000002027b82 */ /* 0x000ea20000000a00 */
[----:B------:R-:W-:Y:S02]  /*6f40*/  HFMA2 R12, -RZ, RZ, 0, 5.9604644775390625e-08 ;  /* 0x00000001ff0c7431 */ /* 0x000fe400000001ff */
[----:B------:R-:W-:Y:S02]  /*6f50*/  IMAD.MOV.U32 R8, RZ, RZ, 0x70 ;  /* 0x00000070ff087424 */ /* 0x000fe400078e00ff */
[----:B------:R-:W-:Y:S01]  /*6f60*/  IMAD.MOV.U32 R13, RZ, RZ, RZ ;  /* 0x000000ffff0d7224 */ /* 0x000fe200078e00ff */
[----:B------:R-:W3:Y:S01]  /*6f70*/  LDCU.64 UR6, c[0x4][0x88] ;  /* 0x01001100ff0677ac */ /* 0x000ee20008000a00 */
[----:B------:R-:W4:Y:S01]  /*6f80*/  LDCU.64 UR4, c[0x4][0x8] ;  /* 0x01000100ff0477ac */ /* 0x000f220008000a00 */
[----:B-1----:R-:W-:Y:S02]  /*6f90*/  MOV R4, UR8 ;  /* 0x0000000800047c02 */ /* 0x002fe40008000f00 */
[----:B------:R-:W-:Y:S02]  /*6fa0*/  MOV R5, UR9 ;  /* 0x0000000900057c02 */ /* 0x000fe40008000f00 */
[----:B---3--:R-:W-:Y:S01]  /*6fb0*/  MOV R7, UR7 ;  /* 0x0000000700077c02 */ /* 0x008fe20008000f00 */
[----:B------:R-:W-:Y:S01]  /*6fc0*/  IMAD.U32 R6, RZ, RZ, UR6 ;  /* 0x00000006ff067e24 */ /* 0x000fe2000f8e00ff */
[----:B----4-:R-:W-:Y:S01]  /*6fd0*/  MOV R11, UR5 ;  /* 0x00000005000b7c02 */ /* 0x010fe20008000f00 */
[----:B------:R-:W-:Y:S02]  /*6fe0*/  IMAD.U32 R10, RZ, RZ, UR4 ;  /* 0x00000004ff0a7e24 */ /* 0x000fe4000f8e00ff */
[----:B------:R-:W-:Y:S07]  /*6ff0*/  LEPC R20, `(.L_x_107) ;  /* 0x000000001014794e */ /* 0x000fee0000000000 */
[----:B--2---:R-:W-:Y:S05]  /*7000*/  CALL.ABS.NOINC R2 ;  /* 0x0000000002007343 */ /* 0x004fea0003c00000 */
.L_x_107:
[----:B------:R-:W-:Y:S05]  /*7010*/  BSYNC.RECONVERGENT B6 ;  /* 0x0000000000067941 */ /* 0x000fea0003800200 */
.L_x_106:
[----:B------:R-:W-:Y:S02]  /*7020*/  ISETP.NE.U32.AND P0, PT, RZ, UR50, PT ;  /* 0x00000032ff007c0c */ /* 0x000fe4000bf05070 */
[C---:B------:R-:W-:Y:S02]  /*7030*/  ISETP.NE.U32.AND P1, PT, R54.reuse, RZ, PT ;  /* 0x000000ff3600720c */ /* 0x040fe40003f25070 */
[----:B------:R-:W-:Y:S02]  /*7040*/  ISETP.NE.U32.AND P4, PT, R54, RZ, PT ;  /* 0x000000ff3600720c */ /* 0x000fe40003f85070 */
[----:B------:R-:W-:Y:S02]  /*7050*/  ISETP.NE.AND.EX P0, PT, RZ, UR51, PT, P0 ;  /* 0x00000033ff007c0c */ /* 0x000fe4000bf05300 */
[C---:B------:R-:W-:Y:S02]  /*7060*/  ISETP.NE.AND.EX P1, PT, R55.reuse, RZ, PT, P1 ;  /* 0x000000ff3700720c */ /* 0x040fe40003f25310 */
[----:B------:R-:W-:Y:S02]  /*7070*/  ISETP.NE.AND.EX P4, PT, R55, RZ, P0, P4 ;  /* 0x000000ff3700720c */ /* 0x000fe40000785340 */
[----:B------:R-:W-:Y:S02]  /*7080*/  ISETP.NE.U32.AND P5, PT, R50, RZ, PT ;  /* 0x000000ff3200720c */ /* 0x000fe40003fa5070 */
[----:B------:R-:W-:Y:S02]  /*7090*/  ISETP.NE.U32.AND P3, PT, RZ, UR50, PT ;  /* 0x00000032ff007c0c */ /* 0x000fe4000bf65070 */
[----:B------:R-:W-:Y:S02]  /*70a0*/  PLOP3.LUT P2, PT, PT, PT, PT, 0x8, 0x80 ;  /* 0x000000000080781c */ /* 0x000fe40003f4e170 */
[----:B------:R-:W-:Y:S02]  /*70b0*/  ISETP.NE.AND.EX P5, PT, R51, RZ, PT, P5 ;  /* 0x000000ff3300720c */ /* 0x000fe40003fa5350 */
[----:B------:R-:W-:Y:S03]  /*70c0*/  ISETP.NE.AND.EX P3, PT, RZ, UR51, PT, P3 ;  /* 0x00000033ff007c0c */ /* 0x000fe6000bf65330 */
[----:B------:R-:W-:Y:S01]  /*70d0*/  @!P4 PLOP3.LUT P2, PT, P1, PT, PT, 0x80, 0x8 ;  /* 0x000000000008c81c */ /* 0x000fe20000f4f070 */
[----:B------:R-:W-:Y:S01]  /*70e0*/  @!UPT UIADD3 URZ, UPT, UPT, URZ, URZ, URZ ;  /* 0x000000fffffff290 */ /* 0x000fe2000fffe0ff */
[----:B------:R-:W-:Y:S11]  /*70f0*/  @!P1 BRA `(.L_x_109) ;  /* 0x0000000000309947 */ /* 0x000ff60003800000 */
[----:B------:R-:W-:Y:S01]  /*7100*/  ISETP.NE.U32.AND P0, PT, R52, RZ, PT ;  /* 0x000000ff3400720c */ /* 0x000fe20003f05070 */
[----:B------:R-:W2:Y:S01]  /*7110*/  LDCU.64 UR4, c[0x0][0x358] ;  /* 0x00006b00ff0477ac */ /* 0x000ea20008000a00 */
[----:B------:R-:W-:Y:S02]  /*7120*/  IMAD.MOV.U32 R56, RZ, RZ, 0x1 ;  /* 0x00000001ff387424 */ /* 0x000fe400078e00ff */
[----:B------:R-:W-:Y:S11]  /*7130*/  ISETP.NE.AND.EX P0, PT, R53, RZ, PT, P0 ;  /* 0x000000ff3500720c */ /* 0x000ff60003f05300 */
[----:B------:R-:W-:Y:S02]  /*7140*/  @!UPT UIADD3 URZ, UPT, UPT, URZ, URZ, URZ ;  /* 0x000000fffffff290 */ /* 0x000fe4000fffe0ff */
[----:B------:R-:W3:Y:S01]  /*7150*/  @P0 LDC.64 R2, c[0x0][0x888] ;  /* 0x00022200ff020b82 */ /* 0x000ee20000000a00 */
[----:B-1----:R-:W-:Y:S04]  /*7160*/  @P0 IMAD R0, R54, UR60, RZ ;  /* 0x0000003c36000c24 */ /* 0x002fe8000f8e02ff */
[----:B---3--:R-:W-:Y:S04]  /*7170*/  @P0 IMAD.WIDE R2, R0, 0x4, R2 ;  /* 0x0000000400020825 */ /* 0x008fe800078e0202 */
[----:B------:R-:W-:Y:S01]  /*7180*/  HFMA2 R0, -RZ, RZ, 0, 5.9604644775390625e-08 ;  /* 0x00000001ff007431 */ /* 0x000fe200000001ff */
[----:B--2--5:R2:W5:Y:S04]  /*7190*/  @P0 LDG.E R26, desc[UR4][R2.64] ;  /* 0x00000004021a0981 */ /* 0x024568000c1e1900 */
[----:B------:R-:W-:Y:S01]  /*71a0*/  @!P0 PRMT R56, R0, 0x7610, R56 ;  /* 0x0000761000388816 */ /* 0x000fe20000000038 */
[----:B--2---:R-:W3:Y:S06]  /*71b0*/  @!P0 LDC R26, c[0x0][0x880] ;  /* 0x00022000ff1a8b82 */ /* 0x004eec0000000800 */
.L_x_109:
[----:B------:R-:W-:Y:S05]  /*71c0*/  @!P5 BRA `(.L_x_110) ;  /* 0x000000000024d947 */ /* 0x000fea0003800000 */
[----:B------:R-:W-:Y:S01]  /*71d0*/  ISETP.NE.U32.AND P0, PT, R48, RZ, PT ;  /* 0x000000ff3000720c */ /* 0x000fe20003f05070 */
[----:B------:R-:W2:Y:S03]  /*71e0*/  LDCU.64 UR4, c[0x0][0x358] ;  /* 0x00006b00ff0477ac */ /* 0x000ea60008000a00 */
[----:B------:R-:W-:Y:S11]  /*71f0*/  ISETP.NE.AND.EX P0, PT, R49, RZ, PT, P0 ;  /* 0x000000ff3100720c */ /* 0x000ff60003f05300 */
[----:B------:R-:W-:Y:S02]  /*7200*/  @!UPT UIADD3 URZ, UPT, UPT, URZ, URZ, URZ ;  /* 0x000000fffffff290 */ /* 0x000fe4000fffe0ff */
[----:B------:R-:W4:Y:S01]  /*7210*/  @P0 LDC.64 R2, c[0x0][0x8a8] ;  /* 0x00022a00ff020b82 */ /* 0x000f220000000a00 */
[----:B-1----:R-:W-:Y:S04]  /*7220*/  @P0 IMAD R0, R50, UR60, RZ ;  /* 0x0000003c32000c24 */ /* 0x002fe8000f8e02ff */
[----:B----4-:R-:W-:Y:S05]  /*7230*/  @P0 IMAD.WIDE R2, R0, 0x4, R2 ;  /* 0x0000000400020825 */ /* 0x010fea00078e0202 */
[----:B--2--5:R2:W5:Y:S02]  /*7240*/  @P0 LDG.E R24, desc[UR4][R2.64] ;  /* 0x0000000402180981 */ /* 0x024564000c1e1900 */
[----:B--2---:R-:W4:Y:S02]  /*7250*/  @!P0 LDC R24, c[0x0][0x8a0] ;  /* 0x00022800ff188b82 */ /* 0x004f240000000800 */
.L_x_110:
[----:B---3-5:R-:W-:Y:S01]  /*7260*/  FSETP.NEU.AND P0, PT, R26, RZ, PT ;  /* 0x000000ff1a00720b */ /* 0x028fe20003f0d000 */
[----:B------:R-:W-:Y:S01]  /*7270*/  BSSY B1, `(.L_x_111) ;  /* 0x0000038000017945 */ /* 0x000fe20003800000 */
[----:B------:R-:W-:Y:S01]  /*7280*/  SEL R3, RZ, 0xffffffff, P3 ;  /* 0xffffffffff037807 */ /* 0x000fe20001800000 */
[----:B------:R-:W-:Y:S01]  /*7290*/  IMAD.MOV.U32 R75, RZ, RZ, 0x1 ;  /* 0x00000001ff4b7424 */ /* 0x000fe200078e00ff */
[----:B------:R-:W-:Y:S01]  /*72a0*/  @!P4 LOP3.LUT P3, RZ, R56, 0xff, RZ, 0xc0, !PT ;  /* 0x000000ff38ffc812 */ /* 0x000fe2000786c0ff */
[C---:B------:R-:W-:Y:S01]  /*72b0*/  IMAD R25, R22.reuse, 0x40, R23 ;  /* 0x0000004016197824 */ /* 0x040fe200078e0217 */
[----:B-1----:R-:W-:Y:S01]  /*72c0*/  @!P4 SEL R0, RZ, 0xffffffff, P0 ;  /* 0xffffffffff00c807 */ /* 0x002fe20000000000 */
[----:B------:R-:W-:Y:S01]  /*72d0*/  IMAD R64, R71, -0x10, R69 ;  /* 0xfffffff047407824 */ /* 0x000fe200078e0245 */
[----:B------:R-:W-:Y:S01]  /*72e0*/  LOP3.LUT R67, R67, 0x1, RZ, 0x3c, !PT ;  /* 0x0000000143437812 */ /* 0x000fe200078e3cff */
[----:B------:R-:W-:Y:S01]  /*72f0*/  IMAD.MOV.U32 R27, RZ, RZ, RZ ;  /* 0x000000ffff1b7224 */ /* 0x000fe200078e00ff */
[C---:B------:R-:W-:Y:S02]  /*7300*/  @P2 SEL R0, R3.reuse, R0, !P3 ;  /* 0x0000000003002207 */ /* 0x040fe40005800000 */
[----:B------:R-:W-:Y:S02]  /*7310*/  CS2R R38, SRZ ;  /* 0x0000000000267805 */ /* 0x000fe4000001ff00 */
[----:B------:R-:W-:Y:S02]  /*7320*/  LEA R74, R22, UR43, 0x3 ;  /* 0x0000002b164a7c11 */ /* 0x000fe4000f8e18ff */
[----:B------:R-:W-:Y:S02]  /*7330*/  CS2R R36, SRZ ;  /* 0x0000000000247805 */ /* 0x000fe4000001ff00 */
[----:B------:R-:W-:Y:S02]  /*7340*/  @!P4 LOP3.LUT R0, R0, 0x1, RZ, 0xc0, !PT ;  /* 0x000000010000c812 */ /* 0x000fe400078ec0ff */
[----:B------:R-:W-:Y:S02]  /*7350*/  CS2R R34, SRZ ;  /* 0x0000000000227805 */ /* 0x000fe4000001ff00 */
[----:B------:R-:W-:Y:S02]  /*7360*/  SEL R2, RZ, 0xffffffff, P0 ;  /* 0xffffffffff027807 */ /* 0x000fe40000000000 */
[----:B------:R-:W-:Y:S02]  /*7370*/  CS2R R32, SRZ ;  /* 0x0000000000207805 */ /* 0x000fe4000001ff00 */
[----:B------:R-:W-:Y:S02]  /*7380*/  ISETP.NE.U32.OR P5, PT, R0, 0x1, P4 ;  /* 0x000000010000780c */ /* 0x000fe400027a5470 */
[----:B------:R-:W-:Y:S02]  /*7390*/  CS2R R42, SRZ ;  /* 0x00000000002a7805 */ /* 0x000fe4000001ff00 */
[----:B------:R-:W-:Y:S02]  /*73a0*/  LOP3.LUT P4, R62, R56, 0xff, RZ, 0xc0, !PT ;  /* 0x000000ff383e7812 */ /* 0x000fe4000788c0ff */
[----:B------:R-:W-:Y:S02]  /*73b0*/  CS2R R40, SRZ ;  /* 0x0000000000287805 */ /* 0x000fe4000001ff00 */
[----:B------:R-:W-:Y:S02]  /*73c0*/  P2R R73, PR, RZ, 0x20 ;  /* 0x00000020ff497803 */ /* 0x000fe40000000000 */
[----:B------:R-:W-:Y:S02]  /*73d0*/  CS2R R46, SRZ ;  /* 0x00000000002e7805 */ /* 0x000fe4000001ff00 */
[----:B------:R-:W-:Y:S02]  /*73e0*/  @P1 SEL R2, R3, R2, !P4 ;  /* 0x0000000203021207 */ /* 0x000fe40006000000 */
[----:B------:R-:W-:Y:S02]  /*73f0*/  CS2R R44, SRZ ;  /* 0x00000000002c7805 */ /* 0x000fe4000001ff00 */
[----:B------:R-:W-:Y:S02]  /*7400*/  LOP3.LUT R2, R2, 0x1, RZ, 0xc0, !PT ;  /* 0x0000000102027812 */ /* 0x000fe400078ec0ff */
[----:B------:R-:W-:Y:S02]  /*7410*/  @P5 SHF.L.U32 R0, R67, 0x1f, RZ ;  /* 0x0000001f43005819 */ /* 0x000fe400000006ff */
[----:B------:R-:W-:Y:S02]  /*7420*/  ISETP.NE.U32.AND P0, PT, R2, 0x1, PT ;  /* 0x000000010200780c */ /* 0x000fe40003f05070 */
[----:B------:R1:W2:Y:S02]  /*7430*/  @P5 SYNCS.PHASECHK.TRANS64.TRYWAIT P3, [UR43+0x30], R0 ;  /* 0x00003000ff0055a7 */ /* 0x0002a4000806112b */
[----:B------:R-:W-:Y:S02]  /*7440*/  P2R R76, PR, RZ, 0x1 ;  /* 0x00000001ff4c7803 */ /* 0x000fe40000000000 */
[----:B-1----:R-:W-:Y:S04]  /*7450*/  SHF.L.U32 R0, R66, 0x1f, RZ ;  /* 0x0000001f42007819 */ /* 0x002fe800000006ff */
[----:B------:R1:W3:Y:S01]  /*7460*/  SYNCS.PHASECHK.TRANS64.TRYWAIT P2, [R74+URZ+0xa0], R0 ;  /* 0x0000a0004a0075a7 */ /* 0x0002e200080411ff */
[----:B--2---:R-:W-:Y:S01]  /*7470*/  @P5 SEL R75, RZ, 0x1, !P3 ;  /* 0x00000001ff4b5807 */ /* 0x004fe20005800000 */
[----:B-1----:R-:W-:Y:S06]  /*7480*/  @!P5 BRA `(.L_x_112) ;  /* 0x000000000058d947 */ /* 0x002fec0003800000 */
[----:B------:R-:W-:Y:S01]  /*7490*/  IMAD.MOV.U32 R39, RZ, RZ, RZ ;  /* 0x000000ffff277224 */ /* 0x000fe200078e00ff */
[----:B------:R-:W-:Y:S01]  /*74a0*/  ISETP.NE.AND P0, PT, R75, RZ, PT ;  /* 0x000000ff4b00720c */ /* 0x000fe20003f05270 */
[----:B------:R-:W-:Y:S01]  /*74b0*/  BSSY B0, `(.L_x_113) ;  /* 0x000000c000007945 */ /* 0x000fe20003800000 */
[----:B------:R-:W-:Y:S02]  /*74c0*/  CS2R R46, SRZ ;  /* 0x00000000002e7805 */ /* 0x000fe4000001ff00 */
[----:B------:R-:W-:Y:S02]  /*74d0*/  CS2R R44, SRZ ;  /* 0x00000000002c7805 */ /* 0x000fe4000001ff00 */
[----:B------:R-:W-:Y:S02]  /*74e0*/  CS2R R42, SRZ ;  /* 0x00000000002a7805 */ /* 0x000fe4000001ff00 */
[----:B------:R-:W-:Y:S02]  /*74f0*/  CS2R R40, SRZ ;  /* 0x0000000000287805 */ /* 0x000fe4000001ff00 */
[----:B------:R-:W-:Y:S02]  /*7500*/  CS2R R34, SRZ ;  /* 0x0000000000227805 */ /* 0x000fe4000001ff00 */
[----:B------:R-:W-:Y:S02]  /*7510*/  CS2R R32, SRZ ;  /* 0x0000000000207805 */ /* 0x000fe4000001ff00 */
[----:B------:R-:W-:Y:S01]  /*7520*/  CS2R R36, SRZ ;  /* 0x0000000000247805 */ /* 0x000fe2000001ff00 */
[----:B------:R-:W-:Y:S06]  /*7530*/  @P0 BRA `(.L_x_114) ;  /* 0x00000000000c0947 */ /* 0x000fec0003800000 */
[----:B------:R-:W-:Y:S04]  /*7540*/  SHF.L.U32 R3, R67, 0x1f, RZ ;  /* 0x0000001f43037819 */ /* 0x000fe800000006ff */
[----:B------:R-:W1:Y:S02]  /*7550*/  SYNCS.PHASECHK.TRANS64.TRYWAIT P0, [UR43+0x30], R3 ;  /* 0x00003003ff0075a7 */ /* 0x000e64000800112b */
[----:B-1----:R-:W-:Y:S05]  /*7560*/  @!P0 BRA `(.L_x_115) ;  /* 0x0000003400108947 */ /* 0x002fea0003800000 */
.L_x_114:
[----:B------:R-:W-:Y:S05]  /*7570*/  BSYNC B0 ;  /* 0x0000000000007941 */ /* 0x000fea0003800000 */
.L_x_113:
[----:B------:R-:W-:Y:S01]  /*7580*/  ISETP.NE.AND P0, PT, R76, RZ, PT ;  /* 0x000000ff4c00720c */ /* 0x000fe20003f05270 */
[----:B------:R-:W-:Y:S11]  /*7590*/  HFMA2 R27, -RZ, RZ, 0, 5.9604644775390625e-08 ;  /* 0x00000001ff1b7431 */ /* 0x000ff600000001ff */
[----:B------:R-:W-:Y:S01]  /*75a0*/  @!UPT UIADD3 URZ, UPT, UPT, URZ, URZ, URZ ;  /* 0x000000fffffff290 */ /* 0x000fe2000fffe0ff */
[----:B------:R2:W1:Y:S04]  /*75b0*/  @P0 LDS.128 R44, [R70] ;  /* 0x00000000462c0984 */ /* 0x0004680000000c00 */
[----:B------:R2:W1:Y:S04]  /*75c0*/  @P0 LDS.128 R40, [R69+0x10] ;  /* 0x0000100045280984 */ /* 0x0004680000000c00 */
[----:B------:R2:W1:Y:S04]  /*75d0*/  @P0 LDS.128 R32, [R68+0x20] ;  /* 0x0000200044200984 */ /* 0x0004680000000c00 */
[----:B------:R2:W1:Y:S02]  /*75e0*/  @P0 LDS.128 R36, [R64+0x30] ;  /* 0x0000300040240984 */ /* 0x0004640000000c00 */
.L_x_112:
[----:B------:R-:W-:Y:S05]  /*75f0*/  BSYNC B1 ;  /* 0x0000000000017941 */ /* 0x000fea0003800000 */
.L_x_111:
[----:B-1----:R-:W-:Y:S04]  /*7600*/  SHF.R.U32.HI R2, RZ, 0x15, R25 ;  /* 0x00000015ff027819 */ /* 0x002fe80000011619 */
[----:B------:R-:W-:Y:S01]  /*7610*/  LOP3.LUT P0, RZ, R2, 0x3, R57, 0x48, !PT ;  /* 0x0000000302ff7812 */ /* 0x000fe20007804839 */
[----:B------:R-:W-:Y:S01]  /*7620*/  @!UPT UIADD3 URZ, UPT, UPT, URZ, URZ, URZ ;  /* 0x000000fffffff290 */ /* 0x000fe2000fffe0ff */
[----:B---3--:R-:W-:Y:S11]  /*7630*/  @P2 BRA `(.L_x_116) ;  /* 0x0000000000082947 */ /* 0x008ff60003800000 */
[----:B------:R-:W1:Y:S02]  /*7640*/  SYNCS.PHASECHK.TRANS64.TRYWAIT P1, [R74+URZ+0xa0], R0 ;  /* 0x0000a0004a0075a7 */ /* 0x000e6400080211ff */
[----:B-1----:R-:W-:Y:S05]  /*7650*/  @!P1 BRA `(.L_x_117) ;  /* 0x0000003000ec9947 */ /* 0x002fea0003800000 */
.L_x_116:
[----:B------:R-:W-:Y:S05]  /*7660*/  @!P0 BRA `(.L_x_118) ;  /* 0x0000000000408947 */ /* 0x000fea0003800000 */
[----:B------:R-:W3:Y:S01]  /*7670*/  LDCU.64 UR8, c[0x4][0x70] ;  /* 0x01000e00ff0877ac */ /* 0x000ee20008000a00 */
[----:B------:R-:W-:Y:S01]  /*7680*/  MOV R3, 0x0 ;  /* 0x0000000000037802 */ /* 0x000fe20000000f00 */
[----:B------:R-:W-:Y:S02]  /*7690*/  HFMA2 R12, -RZ, RZ, 0, 5.9604644775390625e-08 ;  /* 0x00000001ff0c7431 */ /* 0x000fe400000001ff */
[----:B------:R-:W-:Y:S02]  /*76a0*/  IMAD.MOV.U32 R8, RZ, RZ, 0x192 ;  /* 0x00000192ff087424 */ /* 0x000fe400078e00ff */
[----:B------:R-:W-:Y:S01]  /*76b0*/  IMAD.MOV.U32 R13, RZ, RZ, RZ ;  /* 0x000000ffff0d7224 */ /* 0x000fe200078e00ff */
[----:B------:R-:W5:Y:S01]  /*76c0*/  LDCU.64 UR6, c[0x4][0x78] ;  /* 0x01000f00ff0677ac */ /* 0x000f620008000a00 */
[----:B------:R-:W1:Y:S01]  /*76d0*/  LDC.64 R2, c[0x4][R3] ;  /* 0x0100000003027b82 */ /* 0x000e620000000a00 */
[----:B------:R-:W2:Y:S01]  /*76e0*/  LDCU.64 UR4, c[0x4][0x10] ;  /* 0x01000200ff0477ac */ /* 0x000ea20008000a00 */
[----:B---3--:R-:W-:Y:S01]  /*76f0*/  MOV R5, UR9 ;  /* 0x0000000900057c02 */ /* 0x008fe20008000f00 */
[----:B------:R-:W-:Y:S01]  /*7700*/  IMAD.U32 R4, RZ, RZ, UR8 ;  /* 0x00000008ff047e24 */ /* 0x000fe2000f8e00ff */
[----:B-----5:R-:W-:Y:S01]  /*7710*/  MOV R7, UR7 ;  /* 0x0000000700077c02 */ /* 0x020fe20008000f00 */
[----:B------:R-:W-:Y:S01]  /*7720*/  IMAD.U32 R6, RZ, RZ, UR6 ;  /* 0x00000006ff067e24 */ /* 0x000fe2000f8e00ff */
[----:B--2---:R-:W-:Y:S01]  /*7730*/  MOV R11, UR5 ;  /* 0x00000005000b7c02 */ /* 0x004fe20008000f00 */
[----:B------:R-:W-:Y:S02]  /*7740*/  IMAD.U32 R10, RZ, RZ, UR4 ;  /* 0x00000004ff0a7e24 */ /* 0x000fe4000f8e00ff */
[----:B------:R-:W-:Y:S07]  /*7750*/  LEPC R20, `(.L_x_118) ;  /* 0x000000001014794e */ /* 0x000fee0000000000 */
[----:B-1--4-:R-:W-:Y:S05]  /*7760*/  CALL.ABS.NOINC R2 ;  /* 0x0000000002007343 */ /* 0x012fea0003c00000 */
.L_x_118:
[----:B------:R-:W-:Y:S01]  /*7770*/  LOP3.LUT R20, R44, 0xffffe000, RZ, 0xc0, !PT ;  /* 0xffffe0002c147812 */ /* 0x000fe200078ec0ff */
[----:B------:R-:W-:Y:S05]  /*7780*/  WARPSYNC.ALL ;  /* 0x0000000000007948 */ /* 0x000fea0003800000 */
[----:B------:R-:W-:Y:S01]  /*7790*/  R2UR UR4, R25 ;  /* 0x00000000190472ca */ /* 0x000fe200000e0000 */
[----:B------:R-:W-:Y:S01]  /*77a0*/  BSSY.RECONVERGENT B0, `(.L_x_119) ;  /* 0x000005c000007945 */ /* 0x000fe20003800200 */
[----:B------:R-:W-:Y:S11]  /*77b0*/  ISETP.NE.AND P0, PT, R72, RZ, PT ;  /* 0x000000ff4800720c */ /* 0x000ff60003f05270 */
[----:B------:R-:W1:Y:S02]  /*77c0*/  LDTM.x16 R4, tmem[UR4] ;  /* 0x00000004000479ee */ /* 0x000e640008240000 */
[C---:B-1--4-:R-:W-:Y:S01]  /*77d0*/  FMUL R0, R24.reuse, R4 ;  /* 0x0000000418007220 */ /* 0x052fe20000400000 */
[C---:B------:R-:W-:Y:S01]  /*77e0*/  FMUL R2, R24.reuse, R5 ;  /* 0x0000000518027220 */ /* 0x040fe20000400000 */
[C---:B------:R-:W-:Y:S01]  /*77f0*/  FMUL R4, R24.reuse, R8 ;  /* 0x0000000818047220 */ /* 0x040fe20000400000 */
[C---:B------:R-:W-:Y:S01]  /*7800*/  FMUL R5, R24.reuse, R9 ;  /* 0x0000000918057220 */ /* 0x040fe20000400000 */
[C---:B------:R-:W-:Y:S01]  /*7810*/  FMUL R8, R24.reuse, R12 ;  /* 0x0000000c18087220 */ /* 0x040fe20000400000 */
[C---:B------:R-:W-:Y:S01]  /*7820*/  FMUL R9, R24.reuse, R13 ;  /* 0x0000000d18097220 */ /* 0x040fe20000400000 */
[C---:B------:R-:W-:Y:S01]  /*7830*/  FMUL R12, R24.reuse, R16 ;  /* 0x00000010180c7220 */ /* 0x040fe20000400000 */
[----:B------:R-:W-:Y:S01]  /*7840*/  LOP3.LUT R16, R45, 0xffffe000, RZ, 0xc0, !PT ;  /* 0xffffe0002d107812 */ /* 0x000fe200078ec0ff */
[----:B------:R-:W-:Y:S01]  /*7850*/  FMUL R13, R24, R17 ;  /* 0x00000011180d7220 */ /* 0x000fe20000400000 */
[----:B------:R-:W-:Y:S01]  /*7860*/  LOP3.LUT R17, R46, 0xffffe000, RZ, 0xc0, !PT ;  /* 0xffffe0002e117812 */ /* 0x000fe200078ec0ff */
[----:B------:R-:W-:Y:S01]  /*7870*/  FFMA R28, R26, R20, R0 ;  /* 0x000000141a1c7223 */ /* 0x000fe20000000000 */
[----:B------:R-:W-:Y:S01]  /*7880*/  LOP3.LUT R0, R47, 0xffffe000, RZ, 0xc0, !PT ;  /* 0xffffe0002f007812 */ /* 0x000fe200078ec0ff */
[C---:B------:R-:W-:Y:S01]  /*7890*/  FMUL R3, R24.reuse, R6 ;  /* 0x0000000618037220 */ /* 0x040fe20000400000 */
[C---:B------:R-:W-:Y:S01]  /*78a0*/  FMUL R6, R24.reuse, R10 ;  /* 0x0000000a18067220 */ /* 0x040fe20000400000 */
[C---:B------:R-:W-:Y:S01]  /*78b0*/  FMUL R7, R24.reuse, R7 ;  /* 0x0000000718077220 */ /* 0x040fe20000400000 */
[----:B------:R-:W-:Y:S01]  /*78c0*/  F2FP.TF32.F32.PACK_B R28, R28 ;  /* 0x0000001cff1c723e */ /* 0x000fe200024050ff */
[C---:B------:R-:W-:Y:S01]  /*78d0*/  FMUL R10, R24.reuse, R14 ;  /* 0x0000000e180a7220 */ /* 0x040fe20000400000 */
[----:B------:R-:W-:Y:S01]  /*78e0*/  FMUL R14, R24, R18 ;  /* 0x00000012180e7220 */ /* 0x000fe20000400000 */
[----:B------:R-:W-:Y:S01]  /*78f0*/  LOP3.LUT R18, R40, 0xffffe000, RZ, 0xc0, !PT ;  /* 0xffffe00028127812 */ /* 0x000fe200078ec0ff */
[C---:B------:R-:W-:Y:S01]  /*7900*/  FFMA R29, R26.reuse, R16, R2 ;  /* 0x000000101a1d7223 */ /* 0x040fe20000000002 */
[----:B------:R-:W-:Y:S01]  /*7910*/  LOP3.LUT R2, R41, 0xffffe000, RZ, 0xc0, !PT ;  /* 0xffffe00029027812 */ /* 0x000fe200078ec0ff */
[C---:B------:R-:W-:Y:S01]  /*7920*/  FFMA R30, R26.reuse, R17, R3 ;  /* 0x000000111a1e7223 */ /* 0x040fe20000000003 */
[----:B------:R-:W-:Y:S01]  /*7930*/  LOP3.LUT R3, R43, 0xffffe000, RZ, 0xc0, !PT ;  /* 0xffffe0002b037812 */ /* 0x000fe200078ec0ff */
[----:B------:R-:W-:Y:S01]  /*7940*/  FFMA R31, R26, R0, R7 ;  /* 0x000000001a1f7223 */ /* 0x000fe20000000007 */
[----:B------:R-:W-:Y:S01]  /*7950*/  LOP3.LUT R0, R42, 0xffffe000, RZ, 0xc0, !PT ;  /* 0xffffe0002a007812 */ /* 0x000fe200078ec0ff */
[C---:B------:R-:W-:Y:S01]  /*7960*/  FFMA R4, R26.reuse, R18, R4 ;  /* 0x000000121a047223 */ /* 0x040fe20000000004 */
[----:B------:R-:W-:Y:S01]  /*7970*/  F2FP.TF32.F32.PACK_B R29, R29 ;  /* 0x0000001dff1d723e */ /* 0x000fe200024050ff */
[----:B------:R-:W-:Y:S01]  /*7980*/  FFMA R5, R26, R2, R5 ;  /* 0x000000021a057223 */ /* 0x000fe20000000005 */
[----:B------:R-:W-:Y:S01]  /*7990*/  FMUL R11, R24, R11 ;  /* 0x0000000b180b7220 */ /* 0x000fe20000400000 */
[----:B------:R-:W-:Y:S01]  /*79a0*/  F2FP.TF32.F32.PACK_B R30, R30 ;  /* 0x0000001eff1e723e */ /* 0x000fe200024050ff */
[C---:B------:R-:W-:Y:S01]  /*79b0*/  FFMA R6, R26.reuse, R0, R6 ;  /* 0x000000001a067223 */ /* 0x040fe20000000006 */
[----:B------:R-:W-:Y:S01]  /*79c0*/  F2FP.TF32.F32.PACK_B R31, R31 ;  /* 0x0000001fff1f723e */ /* 0x000fe200024050ff */
[----:B------:R-:W-:Y:S01]  /*79d0*/  FFMA R7, R26, R3, R11 ;  /* 0x000000031a077223 */ /* 0x000fe2000000000b */
[----:B------:R-:W-:Y:S01]  /*79e0*/  LOP3.LUT R2, R32, 0xffffe000, RZ, 0xc0, !PT ;  /* 0xffffe00020027812 */ /* 0x000fe200078ec0ff */
[----:B------:R-:W-:Y:S01]  /*79f0*/  FMUL R15, R24, R15 ;  /* 0x0000000f180f7220 */ /* 0x000fe20000400000 */
[----:B------:R-:W-:Y:S01]  /*7a00*/  LOP3.LUT R16, R33, 0xffffe000, RZ, 0xc0, !PT ;  /* 0xffffe00021107812 */ /* 0x000fe200078ec0ff */
[----:B------:R1:W-:Y:S01]  /*7a10*/  STS.128 [R70], R28 ;  /* 0x0000001c46007388 */ /* 0x0003e20000000c00 */
[----:B------:R-:W-:Y:S01]  /*7a20*/  LOP3.LUT R0, R34, 0xffffe000, RZ, 0xc0, !PT ;  /* 0xffffe00022007812 */ /* 0x000fe200078ec0ff */
[C---:B------:R-:W-:Y:S01]  /*7a30*/  FFMA R8, R26.reuse, R2, R8 ;  /* 0x000000021a087223 */ /* 0x040fe20000000008 */
[----:B------:R-:W-:Y:S01]  /*7a40*/  LOP3.LUT R2, R35, 0xffffe000, RZ, 0xc0, !PT ;  /* 0xffffe00023027812 */ /* 0x000fe200078ec0ff */
[C---:B------:R-:W-:Y:S01]  /*7a50*/  FFMA R9, R26.reuse, R16, R9 ;  /* 0x000000101a097223 */ /* 0x040fe20000000009 */
[----:B------:R-:W-:Y:S01]  /*7a60*/  F2FP.TF32.F32.PACK_B R4, R4 ;  /* 0x00000004ff04723e */ /* 0x000fe200024050ff */
[C---:B------:R-:W-:Y:S01]  /*7a70*/  FFMA R10, R26.reuse, R0, R10 ;  /* 0x000000001a0a7223 */ /* 0x040fe2000000000a */
[----:B------:R-:W-:Y:S01]  /*7a80*/  F2FP.TF32.F32.PACK_B R5, R5 ;  /* 0x00000005ff05723e */ /* 0x000fe200024050ff */
[----:B------:R-:W-:Y:S01]  /*7a90*/  FFMA R11, R26, R2, R15 ;  /* 0x000000021a0b7223 */ /* 0x000fe2000000000f */
[----:B------:R-:W-:Y:S01]  /*7aa0*/  F2FP.TF32.F32.PACK_B R6, R6 ;  /* 0x00000006ff06723e */ /* 0x000fe200024050ff */
[----:B------:R-:W-:Y:S01]  /*7ab0*/  FMUL R19, R24, R19 ;  /* 0x0000001318137220 */ /* 0x000fe20000400000 */
[----:B------:R-:W-:Y:S02]  /*7ac0*/  F2FP.TF32.F32.PACK_B R7, R7 ;  /* 0x00000007ff07723e */ /* 0x000fe400024050ff */
[----:B------:R-:W-:Y:S02]  /*7ad0*/  LOP3.LUT R3, R36, 0xffffe000, RZ, 0xc0, !PT ;  /* 0xffffe00024037812 */ /* 0x000fe400078ec0ff */
[----:B------:R-:W-:Y:S01]  /*7ae0*/  LOP3.LUT R0, R37, 0xffffe000, RZ, 0xc0, !PT ;  /* 0xffffe00025007812 */ /* 0x000fe200078ec0ff */
[----:B------:R1:W-:Y:S01]  /*7af0*/  STS.128 [R69+0x10], R4 ;  /* 0x0000100445007388 */ /* 0x0003e20000000c00 */
        /* <DEDUP_REMOVED lines=8> */
[----:B------:R-:W-:Y:S02]  /*7b80*/  F2FP.TF32.F32.PACK_B R10, R10 ;  /* 0x0000000aff0a723e */ /* 0x000fe400024050ff */
[----:B------:R-:W-:Y:S02]  /*7b90*/  F2FP.TF32.F32.PACK_B R11, R11 ;  /* 0x0000000bff0b723e */ /* 0x000fe400024050ff */
[----:B------:R-:W-:Y:S02]  /*7ba0*/  F2FP.TF32.F32.PACK_B R12, R12 ;  /* 0x0000000cff0c723e */ /* 0x000fe400024050ff */
[----:B------:R-:W-:Y:S01]  /*7bb0*/  F2FP.TF32.F32.PACK_B R13, R13 ;  /* 0x0000000dff0d723e */ /* 0x000fe200024050ff */
[----:B------:R1:W-:Y:S01]  /*7bc0*/  STS.128 [R68+0x20], R8 ;  /* 0x0000200844007388 */ /* 0x0003e20000000c00 */
[----:B------:R-:W-:Y:S02]  /*7bd0*/  F2FP.TF32.F32.PACK_B R14, R14 ;  /* 0x0000000eff0e723e */ /* 0x000fe400024050ff */
[----:B------:R-:W-:Y:S05]  /*7be0*/  F2FP.TF32.F32.PACK_B R15, R15 ;  /* 0x0000000fff0f723e */ /* 0x000fea00024050ff */
[----:B------:R1:W-:Y:S01]  /*7bf0*/  STS.128 [R64+0x30], R12 ;  /* 0x0000300c40007388 */ /* 0x0003e20000000c00 */
[----:B------:R-:W-:Y:S01]  /*7c00*/  @!PT LDS RZ, [RZ] ;  /* 0x00000000fffff984 */ /* 0x000fe20000000800 */
[----:B------:R-:W-:Y:S01]  /*7c10*/  @!PT LDS RZ, [RZ] ;  /* 0x00000000fffff984 */ /* 0x000fe20000000800 */
[----:B------:R-:W-:Y:S01]  /*7c20*/  @!PT LDS RZ, [RZ] ;  /* 0x00000000fffff984 */ /* 0x000fe20000000800 */
[----:B------:R-:W-:Y:S01]  /*7c30*/  @!PT LDS RZ, [RZ] ;  /* 0x00000000fffff984 */ /* 0x000fe20000000800 */
[----:B------:R3:W-:Y:S07]  /*7c40*/  MEMBAR.ALL.CTA ;  /* 0x0000000000007992 */ /* 0x0007ee0000008000 */
[----:B---3--:R-:W3:Y:S02]  /*7c50*/  FENCE.VIEW.ASYNC.S ;  /* 0x00000000000073c6 */ /* 0x008ee40000000000 */
[----:B---3--:R-:W-:Y:S06]  /*7c60*/  BAR.SYNC.DEFER_BLOCKING 0x1, 0x80 ;  /* 0x0042000000007b1d */ /* 0x008fec0000010000 */
[----:B------:R-:W-:Y:S05]  /*7c70*/  @P0 BRA `(.L_x_120) ;  /* 0x0000000000380947 */ /* 0x000fea0003800000 */
[----:B------:R-:W-:Y:S01]  /*7c80*/  UIADD3 UR4, UPT, UPT, UR43, 0x200, URZ ;  /* 0x000002002b047890 */ /* 0x000fe2000fffe0ff */
[----:B------:R-:W-:Y:S01]  /*7c90*/  UMOV UR47, UR60 ;  /* 0x0000003c002f7c82 */ /* 0x000fe20008000000 */
[----:B------:R-:W-:Y:S02]  /*7ca0*/  UIADD3 UR9, UPT, UPT, UR45, 0x40, URZ ;  /* 0x000000402d097890 */ /* 0x000fe4000fffe0ff */
[----:B------:R-:W-:Y:S02]  /*7cb0*/  UIADD3 UR8, UPT, UPT, UR43, 0x1200, URZ ;  /* 0x000012002b087890 */ /* 0x000fe4000fffe0ff */
[----:B------:R-:W-:Y:S01]  /*7cc0*/  MOV R61, UR4 ;  /* 0x00000004003d7c02 */ /* 0x000fe20008000f00 */
[----:B------:R-:W-:Y:S01]  /*7cd0*/  UIADD3 UR4, UP0, UPT, UR62, 0x680, URZ ;  /* 0x000006803e047890 */ /* 0x000fe2000ff1e0ff */
[----:B------:R-:W-:Y:S02]  /*7ce0*/  UMOV UR10, UR46 ;  /* 0x0000002e000a7c82 */ /* 0x000fe40008000000 */
[----:B------:R-:W-:Y:S01]  /*7cf0*/  R2UR UR44, R61 ;  /* 0x000000003d2c72ca */ /* 0x000fe200000e0000 */
[----:B------:R-:W-:Y:S01]  /*7d00*/  UIADD3.X UR5, UPT, UPT, URZ, UR63, URZ, UP0, !UPT ;  /* 0x0000003fff057290 */ /* 0x000fe200087fe4ff */
[----:B------:R-:W-:Y:S11]  /*7d10*/  UMOV UR11, UR60 ;  /* 0x0000003c000b7c82 */ /* 0x000ff60008000000 */
[----:B------:R3:W-:Y:S01]  /*7d20*/  UTMASTG.3D [UR44], [UR4] ;  /* 0x0000002c040073b5 */ /* 0x0007e20008010000 */
[----:B------:R3:W-:Y:S01]  /*7d30*/  UTMASTG.3D [UR8], [UR4] ;  /* 0x00000008040073b5 */ /* 0x0007e20008010000 */
[----:B------:R0:W-:Y:S01]  /*7d40*/  UTMACMDFLUSH ;  /* 0x00000000000079b7 */ /* 0x0001e20000000000 */
[----:B---3--:R-:W-:Y:S04]  /*7d50*/  DEPBAR.LE SB0, 0x1 ;  /* 0x000080400000791a */ /* 0x008fe80000000000 */
.L_x_120:
[----:B------:R-:W-:Y:S05]  /*7d60*/  BSYNC.RECONVERGENT B0 ;  /* 0x0000000000007941 */ /* 0x000fea0003800200 */
.L_x_119:
[----:B------:R-:W-:Y:S01]  /*7d70*/  BAR.SYNC.DEFER_BLOCKING 0x1, 0x80 ;  /* 0x0042000000007b1d */ /* 0x000fe20000010000 */
[----:B------:R-:W-:Y:S01]  /*7d80*/  ISETP.NE.AND P1, PT, R73, RZ, PT ;  /* 0x000000ff4900720c */ /* 0x000fe20003f25270 */
[----:B------:R-:W-:Y:S01]  /*7d90*/  UISETP.NE.AND UP0, UPT, UR49, URZ, UPT ;  /* 0x000000ff3100728c */ /* 0x000fe2000bf05270 */
[----:B------:R-:W-:Y:S11]  /*7da0*/  LEA R2, R27, UR43, 0x3 ;  /* 0x0000002b1b027c11 */ /* 0x000ff6000f8e18ff */
[----:B------:R-:W-:Y:S01]  /*7db0*/  @P1 SHF.L.U32 R3, R67, 0x1f, RZ ;  /* 0x0000001f43031819 */ /* 0x000fe200000006ff */
[----:B------:R-:W-:Y:S06]  /*7dc0*/  BRA.U !UP0, `(.L_x_121) ;  /* 0x0000000108287547 */ /* 0x000fec000b800000 */
[----:B------:R-:W-:Y:S01]  /*7dd0*/  R2UR UR4, R60 ;  /* 0x000000003c0472ca */ /* 0x000fe200000e0000 */
[----:B-1----:R-:W-:Y:S05]  /*7de0*/  IMAD.U32 R4, RZ, RZ, UR48 ;  /* 0x00000030ff047e24 */ /* 0x002fea000f8e00ff */
[----:B------:R-:W-:Y:S05]  /*7df0*/  @P1 LEA R4, R4, UR43, 0x3 ;  /* 0x0000002b04041c11 */ /* 0x000fea000f8e18ff */
[----:B------:R-:W-:Y:S02]  /*7e00*/  @P1 VIADD R4, R4, 0x50 ;  /* 0x0000005004041836 */ /* 0x000fe40000000000 */
[----:B------:R-:W-:Y:S01]  /*7e10*/  IMAD.U32 R0, RZ, RZ, UR4 ;  /* 0x00000004ff007e24 */ /* 0x000fe2000f8e00ff */
[----:B------:R-:W-:Y:S04]  /*7e20*/  UIADD3 UR4, UPT, UPT, UR48, 0x1, URZ ;  /* 0x0000000130047890 */ /* 0x000fe8000fffe0ff */
[----:B------:R-:W-:Y:S01]  /*7e30*/  @P1 PRMT R0, R0, 0x654, R4 ;  /* 0x0000065400001816 */ /* 0x000fe20000000004 */
[----:B------:R-:W-:Y:S03]  /*7e40*/  UISETP.NE.AND UP0, UPT, UR4, 0x4, UPT ;  /* 0x000000040400788c */ /* 0x000fe6000bf05270 */
[----:B------:R3:W-:Y:S01]  /*7e50*/  @P1 SYNCS.ARRIVE.TRANS64.RED.A1T0 RZ, [R0+URZ], RZ ;  /* 0x000000ff00ff19a7 */ /* 0x0007e200081004ff */
[----:B------:R-:W-:Y:S07]  /*7e60*/  USEL UR48, UR4, URZ, UP0 ;  /* 0x000000ff04307287 */ /* 0x000fee0008000000 */
.L_x_121:
[----:B------:R-:W4:Y:S01]  /*7e70*/  @P1 SYNCS.PHASECHK.TRANS64.TRYWAIT P0, [R2+URZ+0x30], R3 ;  /* 0x00003003020015a7 */ /* 0x000f2200080011ff */
[----:B------:R-:W-:Y:S01]  /*7e80*/  BSSY B1, `(.L_x_122) ;  /* 0x0000016000017945 */ /* 0x000fe20003800000 */
[----:B----4-:R-:W-:Y:S03]  /*7e90*/  @P1 SEL R75, RZ, 0x1, !P0 ;  /* 0x00000001ff4b1807 */ /* 0x010fe60004000000 */
[----:B------:R-:W-:Y:S05]  /*7ea0*/  @!P1 BRA `(.L_x_123) ;  /* 0x00000000004c9947 */ /* 0x000fea0003800000 */
[----:B------:R-:W-:Y:S01]  /*7eb0*/  ISETP.NE.AND P0, PT, R75, RZ, PT ;  /* 0x000000ff4b00720c */ /* 0x000fe20003f05270 */
[----:B------:R-:W-:Y:S01]  /*7ec0*/  BSSY B0, `(.L_x_124) ;  /* 0x000000b000007945 */ /* 0x000fe20003800000 */
[----:B------:R-:W-:Y:S11]  /*7ed0*/  ISETP.NE.AND P1, PT, R76, RZ, PT ;  /* 0x000000ff4c00720c */ /* 0x000ff60003f25270 */
[----:B------:R-:W-:Y:S02]  /*7ee0*/  @!UPT UIADD3 URZ, UPT, UPT, URZ, URZ, URZ ;  /* 0x000000fffffff290 */ /* 0x000fe4000fffe0ff */
[C---:B-1----:R-:W-:Y:S01]  /*7ef0*/  @P1 IMAD R6, R27.reuse, 0x2000, R70 ;  /* 0x000020001b061824 */ /* 0x042fe200078e0246 */
[C---:B------:R-:W-:Y:S01]  /*7f00*/  @P1 LEA R4, R27.reuse, R68, 0xd ;  /* 0x000000441b041211 */ /* 0x040fe200078e68ff */
[C---:B------:R-:W-:Y:S02]  /*7f10*/  @P1 IMAD R5, R27.reuse, 0x2000, R69 ;  /* 0x000020001b051824 */ /* 0x040fe400078e0245 */
[----:B------:R-:W-:Y:S01]  /*7f20*/  @P1 IMAD R3, R27, 0x2000, R64 ;  /* 0x000020001b031824 */ /* 0x000fe200078e0240 */
[----:B------:R-:W-:Y:S06]  /*7f30*/  @P0 BRA `(.L_x_125) ;  /* 0x00000000000c0947 */ /* 0x000fec0003800000 */
[----:B---3--:R-:W-:Y:S04]  /*7f40*/  SHF.L.U32 R0, R67, 0x1f, RZ ;  /* 0x0000001f43007819 */ /* 0x008fe800000006ff */
[----:B------:R-:W1:Y:S02]  /*7f50*/  SYNCS.PHASECHK.TRANS64.TRYWAIT P0, [R2+URZ+0x30], R0 ;  /* 0x00003000020075a7 */ /* 0x000e6400080011ff */
[----:B-1----:R-:W-:Y:S05]  /*7f60*/  @!P0 BRA `(.L_x_126) ;  /* 0x0000002800bc8947 */ /* 0x002fea0003800000 */
.L_x_125:
[----:B------:R-:W-:Y:S05]  /*7f70*/  BSYNC B0 ;  /* 0x0000000000007941 */ /* 0x000fea0003800000 */
.L_x_124:
[----:B------:R-:W-:Y:S02]  /*7f80*/  ISETP.NE.AND P0, PT, R76, RZ, PT ;  /* 0x000000ff4c00720c */ /* 0x000fe40003f05270 */
[----:B------:R-:W-:Y:S11]  /*7f90*/  IADD3 R27, PT, PT, R27, 0x1, RZ ;  /* 0x000000011b1b7810 */ /* 0x000ff60007ffe0ff */
[----:B------:R4:W1:Y:S04]  /*7fa0*/  @P0 LDS.128 R44, [R6] ;  /* 0x00000000062c0984 */ /* 0x0008680000000c00 */
[----:B------:R4:W1:Y:S04]  /*7fb0*/  @P0 LDS.128 R40, [R5+0x10] ;  /* 0x0000100005280984 */ /* 0x0008680000000c00 */
[----:B------:R4:W1:Y:S04]  /*7fc0*/  @P0 LDS.128 R32, [R4+0x20] ;  /* 0x0000200004200984 */ /* 0x0008680000000c00 */
[----:B------:R4:W1:Y:S02]  /*7fd0*/  @P0 LDS.128 R36, [R3+0x30] ;  /* 0x0000300003240984 */ /* 0x0008640000000c00 */
.L_x_123:
[----:B------:R-:W-:Y:S05]  /*7fe0*/  BSYNC B1 ;  /* 0x0000000000017941 */ /* 0x000fea0003800000 */
.L_x_122:
[----:B-1-3--:R-:W-:Y:S05]  /*7ff0*/  VIADD R0, R25, 0x10 ;  /* 0x0000001019007836 */ /* 0x00afea0000000000 */
[----:B------:R-:W-:Y:S04]  /*8000*/  SHF.R.U32.HI R0, RZ, 0x15, R0 ;  /* 0x00000015ff007819 */ /* 0x000fe80000011600 */
[----:B------:R-:W-:Y:S11]  /*8010*/  LOP3.LUT P0, RZ, R0, 0x3, R57, 0x48, !PT ;  /* 0x0000000300ff7812 */ /* 0x000ff60007804839 */
[----:B------:R-:W-:Y:S02]  /*8020*/  @!UPT UIADD3 URZ, UPT, UPT, URZ, URZ, URZ ;  /* 0x000000fffffff290 */ /* 0x000fe4000fffe0ff */
[----:B------:R-:W-:Y:S05]  /*8030*/  @!P0 BRA `(.L_x_127) ;  /* 0x0000000000408947 */ /* 0x000fea0003800000 */
[----:B------:R-:W1:Y:S01]  /*8040*/  LDCU.64 UR8, c[0x4][0x70] ;  /* 0x01000e00ff0877ac */ /* 0x000e620008000a00 */
[----:B----4-:R-:W-:Y:S01]  /*8050*/  MOV R3, 0x0 ;  /* 0x0000000000037802 */ /* 0x010fe20000000f00 */
[----:B------:R-:W-:Y:S02]  /*8060*/  HFMA2 R12, -RZ, RZ, 0, 5.9604644775390625e-08 ;  /* 0x00000001ff0c7431 */ /* 0x000fe400000001ff */
[----:B------:R-:W-:Y:S02]  /*8070*/  IMAD.MOV.U32 R8, RZ, RZ, 0x192 ;  /* 0x00000192ff087424 */ /* 0x000fe400078e00ff */
[----:B------:R-:W-:Y:S01]  /*8080*/  IMAD.MOV.U32 R13, RZ, RZ, RZ ;  /* 0x000000ffff0d7224 */ /* 0x000fe200078e00ff */
[----:B------:R-:W3:Y:S01]  /*8090*/  LDCU.64 UR6, c[0x4][0x78] ;  /* 0x01000f00ff0677ac */ /* 0x000ee20008000a00 */
[----:B------:R-:W4:Y:S01]  /*80a0*/  LDC.64 R2, c[0x4][R3] ;  /* 0x0100000003027b82 */ /* 0x000f220000000a00 */
[----:B------:R-:W5:Y:S01]  /*80b0*/  LDCU.64 UR4, c[0x4][0x10] ;  /* 0x01000200ff0477ac */ /* 0x000f620008000a00 */
[----:B-1----:R-:W-:Y:S01]  /*80c0*/  MOV R5, UR9 ;  /* 0x0000000900057c02 */ /* 0x002fe20008000f00 */
[----:B------:R-:W-:Y:S01]  /*80d0*/  IMAD.U32 R4, RZ, RZ, UR8 ;  /* 0x00000008ff047e24 */ /* 0x000fe2000f8e00ff */
[----:B---3--:R-:W-:Y:S01]  /*80e0*/  MOV R7, UR7 ;  /* 0x0000000700077c02 */ /* 0x008fe20008000f00 */
[----:B------:R-:W-:Y:S01]  /*80f0*/  IMAD.U32 R6, RZ, RZ, UR6 ;  /* 0x00000006ff067e24 */ /* 0x000fe2000f8e00ff */
[----:B-----5:R-:W-:Y:S01]  /*8100*/  MOV R11, UR5 ;  /* 0x00000005000b7c02 */ /* 0x020fe20008000f00 */
[----:B------:R-:W-:Y:S02]  /*8110*/  IMAD.U32 R10, RZ, RZ, UR4 ;  /* 0x00000004ff0a7e24 */ /* 0x000fe4000f8e00ff */
[----:B------:R-:W-:Y:S07]  /*8120*/  LEPC R20, `(.L_x_127) ;  /* 0x000000001014794e */ /* 0x000fee0000000000 */
[----:B--2-4-:R-:W-:Y:S05]  /*8130*/  CALL.ABS.NOINC R2 ;  /* 0x0000000002007343 */ /* 0x014fea0003c00000 */
.L_x_127:
[----:B------:R-:W-:Y:S01]  /*8140*/  ISETP.NE.AND P6, PT, R73, RZ, PT ;  /* 0x000000ff4900720c */ /* 0x000fe20003fc5270 */
[----:B------:R-:W-:Y:S05]  /*8150*/  WARPSYNC.ALL ;  /* 0x0000000000007948 */ /* 0x000fea0003800000 */
[----:B------:R-:W-:Y:S01]  /*8160*/  R2UR UR4, R25 ;  /* 0x00000000190472ca */ /* 0x000fe200000e0000 */
[----:B------:R-:W-:Y:S01]  /*8170*/  IMAD.U32 R0, RZ, RZ, UR48 ;  /* 0x00000030ff007e24 */ /* 0x000fe2000f8e00ff */
[----:B------:R-:W-:Y:S01]  /*8180*/  R2UR UR5, R60 ;  /* 0x000000003c0572ca */ /* 0x000fe200000e0000 */
[----:B------:R-:W-:Y:S01]  /*8190*/  BSSY.RECONVERGENT B0, `(.L_x_128) ;  /* 0x0000063000007945 */ /* 0x000fe20003800200 */
[----:B------:R-:W-:Y:S02]  /*81a0*/  LOP3.LUT R20, R44, 0xffffe000, RZ, 0xc0, !PT ;  /* 0xffffe0002c147812 */ /* 0x000fe400078ec0ff */
[----:B------:R-:W-:Y:S02]  /*81b0*/  ISETP.NE.AND P0, PT, R72, RZ, PT ;  /* 0x000000ff4800720c */ /* 0x000fe40003f05270 */
[----:B------:R-:W-:Y:S05]  /*81c0*/  @P6 LEA R0, R0, UR43, 0x3 ;  /* 0x0000002b00006c11 */ /* 0x000fea000f8e18ff */
[----:B----4-:R-:W1:Y:S01]  /*81d0*/  LDTM.x16 R4, tmem[UR4+0x10] ;  /* 0x00001004000479ee */ /* 0x010e620008240000 */
[----:B------:R-:W-:Y:S02]  /*81e0*/  @P6 VIADD R0, R0, 0x50 ;  /* 0x0000005000006836 */ /* 0x000fe40000000000 */
[----:B------:R-:W-:Y:S05]  /*81f0*/  IMAD.U32 R21, RZ, RZ, UR5 ;  /* 0x00000005ff157e24 */ /* 0x000fea000f8e00ff */
[----:B------:R-:W-:Y:S01]  /*8200*/  @P6 PRMT R21, R21, 0x654, R0 ;  /* 0x0000065415156816 */ /* 0x000fe20000000000 */
[C---:B-1----:R-:W-:Y:S01]  /*8210*/  FMUL R0, R24.reuse, R4 ;  /* 0x0000000418007220 */ /* 0x042fe20000400000 */
[C---:B------:R-:W-:Y:S01]  /*8220*/  FMUL R4, R24.reuse, R8 ;  /* 0x0000000818047220 */ /* 0x040fe20000400000 */
[C---:B------:R-:W-:Y:S01]  /*8230*/  FMUL R8, R24.reuse, R12 ;  /* 0x0000000c18087220 */ /* 0x040fe20000400000 */
[C---:B------:R-:W-:Y:S01]  /*8240*/  FMUL R12, R24.reuse, R16 ;  /* 0x00000010180c7220 */ /* 0x040fe20000400000 */
[----:B------:R-:W-:Y:S01]  /*8250*/  LOP3.LUT R16, R45, 0xffffe000, RZ, 0xc0, !PT ;  /* 0xffffe0002d107812 */ /* 0x000fe200078ec0ff */
[C---:B------:R-:W-:Y:S01]  /*8260*/  FMUL R2, R24.reuse, R5 ;  /* 0x0000000518027220 */ /* 0x040fe20000400000 */
[C---:B------:R-:W-:Y:S01]  /*8270*/  FMUL R3, R24.reuse, R6 ;  /* 0x0000000618037220 */ /* 0x040fe20000400000 */
[----:B------:R-:W-:Y:S01]  /*8280*/  FMUL R5, R24, R9 ;  /* 0x0000000918057220 */ /* 0x000fe20000400000 */
[----:B------:R-:W-:Y:S01]  /*8290*/  FFMA R28, R26, R20, R0 ;  /* 0x000000141a1c7223 */ /* 0x000fe20000000000 */
[----:B------:R-:W-:Y:S01]  /*82a0*/  LOP3.LUT R0, R46, 0xffffe000, RZ, 0xc0, !PT ;  /* 0xffffe0002e007812 */ /* 0x000fe200078ec0ff */
[C---:B------:R-:W-:Y:S01]  /*82b0*/  FMUL R6, R24.reuse, R10 ;  /* 0x0000000a18067220 */ /* 0x040fe20000400000 */
[C---:B------:R-:W-:Y:S01]  /*82c0*/  FMUL R9, R24.reuse, R13 ;  /* 0x0000000d18097220 */ /* 0x040fe20000400000 */
[C---:B------:R-:W-:Y:S01]  /*82d0*/  FMUL R10, R24.reuse, R14 ;  /* 0x0000000e180a7220 */ /* 0x040fe20000400000 */
[----:B------:R-:W-:Y:S01]  /*82e0*/  F2FP.TF32.F32.PACK_B R28, R28 ;  /* 0x0000001cff1c723e */ /* 0x000fe200024050ff */
[C---:B------:R-:W-:Y:S01]  /*82f0*/  FMUL R13, R24.reuse, R17 ;  /* 0x00000011180d7220 */ /* 0x040fe20000400000 */
[----:B------:R-:W-:Y:S01]  /*8300*/  LOP3.LUT R17, R47, 0xffffe000, RZ, 0xc0, !PT ;  /* 0xffffe0002f117812 */ /* 0x000fe200078ec0ff */
[----:B------:R-:W-:Y:S01]  /*8310*/  FMUL R14, R24, R18 ;  /* 0x00000012180e7220 */ /* 0x000fe20000400000 */
[----:B------:R-:W-:Y:S01]  /*8320*/  LOP3.LUT R18, R40, 0xffffe000, RZ, 0xc0, !PT ;  /* 0xffffe00028127812 */ /* 0x000fe200078ec0ff */
[----:B------:R-:W-:Y:S01]  /*8330*/  FFMA R29, R26, R16, R2 ;  /* 0x000000101a1d7223 */ /* 0x000fe20000000002 */
[----:B------:R-:W-:Y:S01]  /*8340*/  LOP3.LUT R2, R41, 0xffffe000, RZ, 0xc0, !PT ;  /* 0xffffe00029027812 */ /* 0x000fe200078ec0ff */
[----:B------:R-:W-:Y:S01]  /*8350*/  FMUL R7, R24, R7 ;  /* 0x0000000718077220 */ /* 0x000fe20000400000 */
[----:B------:R-:W-:Y:S01]  /*8360*/  LOP3.LUT R16, R33, 0xffffe000, RZ, 0xc0, !PT ;  /* 0xffffe00021107812 */ /* 0x000fe200078ec0ff */
[----:B------:R-:W-:Y:S01]  /*8370*/  FFMA R30, R26, R0, R3 ;  /* 0x000000001a1e7223 */ /* 0x000fe20000000003 */
[----:B------:R-:W-:Y:S01]  /*8380*/  LOP3.LUT R0, R42, 0xffffe000, RZ, 0xc0, !PT ;  /* 0xffffe0002a007812 */ /* 0x000fe200078ec0ff */
[C---:B------:R-:W-:Y:S01]  /*8390*/  FFMA R31, R26.reuse, R17, R7 ;  /* 0x000000111a1f7223 */ /* 0x040fe20000000007 */
[----:B------:R-:W-:Y:S01]  /*83a0*/  F2FP.TF32.F32.PACK_B R29, R29 ;  /* 0x0000001dff1d723e */ /* 0x000fe200024050ff */
[C---:B------:R-:W-:Y:S01]  /*83b0*/  FFMA R4, R26.reuse, R18, R4 ;  /* 0x000000121a047223 */ /* 0x040fe20000000004 */
[----:B------:R-:W-:Y:S01]  /*83c0*/  F2FP.TF32.F32.PACK_B R30, R30 ;  /* 0x0000001eff1e723e */ /* 0x000fe200024050ff */
[----:B------:R-:W-:Y:S01]  /*83d0*/  FFMA R5, R26, R2, R5 ;  /* 0x000000021a057223 */ /* 0x000fe20000000005 */
[----:B------:R-:W-:Y:S01]  /*83e0*/  LOP3.LUT R2, R43, 0xffffe000, RZ, 0xc0, !PT ;  /* 0xffffe0002b027812 */ /* 0x000fe200078ec0ff */
[----:B------:R-:W-:Y:S01]  /*83f0*/  FMUL R11, R24, R11 ;  /* 0x0000000b180b7220 */ /* 0x000fe20000400000 */
[----:B------:R-:W-:Y:S01]  /*8400*/  F2FP.TF32.F32.PACK_B R31, R31 ;  /* 0x0000001fff1f723e */ /* 0x000fe200024050ff */
[----:B------:R-:W-:Y:S01]  /*8410*/  FFMA R6, R26, R0, R6 ;  /* 0x000000001a067223 */ /* 0x000fe20000000006 */
[----:B------:R-:W-:Y:S01]  /*8420*/  LOP3.LUT R3, R32, 0xffffe000, RZ, 0xc0, !PT ;  /* 0xffffe00020037812 */ /* 0x000fe200078ec0ff */
[----:B------:R-:W-:Y:S01]  /*8430*/  FFMA R7, R26, R2, R11 ;  /* 0x000000021a077223 */ /* 0x000fe2000000000b */
[----:B------:R-:W-:Y:S01]  /*8440*/  F2FP.TF32.F32.PACK_B R4, R4 ;  /* 0x00000004ff04723e */ /* 0x000fe200024050ff */
[----:B------:R1:W-:Y:S01]  /*8450*/  STS.128 [R70+0x2000], R28 ;  /* 0x0020001c46007388 */ /* 0x0003e20000000c00 */
[----:B------:R-:W-:Y:S01]  /*8460*/  LOP3.LUT R0, R34, 0xffffe000, RZ, 0xc0, !PT ;  /* 0xffffe00022007812 */ /* 0x000fe200078ec0ff */
[----:B------:R-:W-:Y:S01]  /*8470*/  FMUL R15, R24, R15 ;  /* 0x0000000f180f7220 */ /* 0x000fe20000400000 */
[----:B------:R-:W-:Y:S01]  /*8480*/  LOP3.LUT R2, R35, 0xffffe000, RZ, 0xc0, !PT ;  /* 0xffffe00023027812 */ /* 0x000fe200078ec0ff */
[C---:B------:R-:W-:Y:S01]  /*8490*/  FFMA R8, R26.reuse, R3, R8 ;  /* 0x000000031a087223 */ /* 0x040fe20000000008 */
[----:B------:R-:W-:Y:S01]  /*84a0*/  F2FP.TF32.F32.PACK_B R5, R5 ;  /* 0x00000005ff05723e */ /* 0x000fe200024050ff */
[C---:B------:R-:W-:Y:S01]  /*84b0*/  FFMA R9, R26.reuse, R16, R9 ;  /* 0x000000101a097223 */ /* 0x040fe20000000009 */
[----:B------:R-:W-:Y:S01]  /*84c0*/  F2FP.TF32.F32.PACK_B R6, R6 ;  /* 0x00000006ff06723e */ /* 0x000fe200024050ff */
[C---:B------:R-:W-:Y:S01]  /*84d0*/  FFMA R10, R26.reuse, R0, R10 ;  /* 0x000000001a0a7223 */ /* 0x040fe2000000000a */
[----:B------:R-:W-:Y:S01]  /*84e0*/  F2FP.TF32.F32.PACK_B R7, R7 ;  /* 0x00000007ff07723e */ /* 0x000fe200024050ff */
[----:B------:R-:W-:Y:S01]  /*84f0*/  FFMA R11, R26, R2, R15 ;  /* 0x000000021a0b7223 */ /* 0x000fe2000000000f */
[----:B------:R-:W-:Y:S01]  /*8500*/  LOP3.LUT R0, R36, 0xffffe000, RZ, 0xc0, !PT ;  /* 0xffffe00024007812 */ /* 0x000fe200078ec0ff */
[----:B------:R-:W-:Y:S01]  /*8510*/  FMUL R19, R24, R19 ;  /* 0x0000001318137220 */ /* 0x000fe20000400000 */
        /* <DEDUP_REMOVED lines=16> */
[----:B------:R-:W-:Y:S02]  /*8620*/  F2FP.TF32.F32.PACK_B R15, R15 ;  /* 0x0000000fff0f723e */ /* 0x000fe400024050ff */
[----:B------:R-:W-:Y:S02]  /*8630*/  LEA R0, R27, UR43, 0x3 ;  /* 0x0000002b1b007c11 */ /* 0x000fe4000f8e18ff */
[----:B------:R-:W-:Y:S01]  /*8640*/  @P6 SHF.L.U32 R2, R67, 0x1f, RZ ;  /* 0x0000001f43026819 */ /* 0x000fe200000006ff */
        /* <DEDUP_REMOVED lines=9> */
[----:B------:R-:W-:Y:S02]  /*86e0*/  UIADD3 UR4, UP0, UPT, UR62, 0x680, URZ ;  /* 0x000006803e047890 */ /* 0x000fe4000ff1e0ff */
[----:B------:R-:W-:Y:S02]  /*86f0*/  UIADD3 UR13, UPT, UPT, UR45, 0x10, URZ ;  /* 0x000000102d0d7890 */ /* 0x000fe4000fffe0ff */
[----:B------:R-:W-:Y:S02]  /*8700*/  UIADD3 UR12, UPT, UPT, UR43, 0x2200, URZ ;  /* 0x000022002b0c7890 */ /* 0x000fe4000fffe0ff */
[----:B------:R-:W-:Y:S01]  /*8710*/  UIADD3.X UR5, UPT, UPT, URZ, UR63, URZ, UP0, !UPT ;  /* 0x0000003fff057290 */ /* 0x000fe200087fe4ff */
[----:B------:R-:W-:Y:S01]  /*8720*/  UMOV UR14, UR46 ;  /* 0x0000002e000e7c82 */ /* 0x000fe20008000000 */
[----:B------:R-:W-:Y:S01]  /*8730*/  UMOV UR15, UR60 ;  /* 0x0000003c000f7c82 */ /* 0x000fe20008000000 */
[----:B------:R-:W-:Y:S02]  /*8740*/  UIADD3 UR9, UPT, UPT, UR45, 0x50, URZ ;  /* 0x000000502d097890 */ /* 0x000fe4000fffe0ff */
[----:B------:R-:W-:Y:S01]  /*8750*/  UIADD3 UR8, UPT, UPT, UR43, 0x3200, URZ ;  /* 0x000032002b087890 */ /* 0x000fe2000fffe0ff */
[----:B------:R-:W-:Y:S03]  /*8760*/  UMOV UR10, UR46 ;  /* 0x0000002e000a7c82 */ /* 0x000fe60008000000 */
[----:B------:R3:W-:Y:S01]  /*8770*/  UTMASTG.3D [UR12], [UR4] ;  /* 0x0000000c040073b5 */ /* 0x0007e20008010000 */
[----:B------:R-:W-:Y:S04]  /*8780*/  UMOV UR11, UR60 ;  /* 0x0000003c000b7c82 */ /* 0x000fe80008000000 */
[----:B------:R3:W-:Y:S01]  /*8790*/  UTMASTG.3D [UR8], [UR4] ;  /* 0x00000008040073b5 */ /* 0x0007e20008010000 */
[----:B------:R0:W-:Y:S01]  /*87a0*/  UTMACMDFLUSH ;  /* 0x00000000000079b7 */ /* 0x0001e20000000000 */
[----:B---3--:R-:W-:Y:S04]  /*87b0*/  DEPBAR.LE SB0, 0x1 ;  /* 0x000080400000791a */ /* 0x008fe80000000000 */
.L_x_129:
[----:B------:R-:W-:Y:S05]  /*87c0*/  BSYNC.RECONVERGENT B0 ;  /* 0x0000000000007941 */ /* 0x000fea0003800200 */
.L_x_128:
[----:B------:R-:W-:Y:S01]  /*87d0*/  BAR.SYNC.DEFER_BLOCKING 0x1, 0x80 ;  /* 0x0042000000007b1d */ /* 0x000fe20000010000 */
[----:B------:R-:W-:Y:S04]  /*87e0*/  UIADD3 UR4, UPT, UPT, UR48, 0x1, URZ ;  /* 0x0000000130047890 */ /* 0x000fe8000fffe0ff */
[----:B------:R-:W-:Y:S04]  /*87f0*/  UISETP.NE.AND UP0, UPT, UR4, 0x4, UPT ;  /* 0x000000040400788c */ /* 0x000fe8000bf05270 */
[----:B------:R-:W-:Y:S01]  /*8800*/  USEL UR44, UR4, URZ, UP0 ;  /* 0x000000ff042c7287 */ /* 0x000fe20008000000 */
[----:B------:R3:W-:Y:S01]  /*8810*/  @P6 SYNCS.ARRIVE.TRANS64.RED.A1T0 RZ, [R21+URZ], RZ ;  /* 0x000000ff15ff69a7 */ /* 0x0007e200081004ff */
[----:B------:R-:W-:Y:S01]  /*8820*/  BSSY B1, `(.L_x_130) ;  /* 0x0000017000017945 */ /* 0x000fe20003800000 */
[----:B------:R-:W4:Y:S02]  /*8830*/  @P6 SYNCS.PHASECHK.TRANS64.TRYWAIT P0, [R0+URZ+0x30], R2 ;  /* 0x00003002000065a7 */ /* 0x000f2400080011ff */
[----:B----4-:R-:W-:Y:S01]  /*8840*/  @P6 SEL R75, RZ, 0x1, !P0 ;  /* 0x00000001ff4b6807 */ /* 0x010fe20004000000 */
[----:B---3--:R-:W-:Y:S06]  /*8850*/  @!P6 BRA `(.L_x_131) ;  /* 0x00000000004ce947 */ /* 0x008fec0003800000 */
        /* <DEDUP_REMOVED lines=9> */
[----:B------:R-:W-:Y:S04]  /*88f0*/  SHF.L.U32 R6, R67, 0x1f, RZ ;  /* 0x0000001f43067819 */ /* 0x000fe800000006ff */
[----:B------:R-:W1:Y:S02]  /*8900*/  SYNCS.PHASECHK.TRANS64.TRYWAIT P0, [R0+URZ+0x30], R6 ;  /* 0x00003006000075a7 */ /* 0x000e6400080011ff */
[----:B-1----:R-:W-:Y:S05]  /*8910*/  @!P0 BRA `(.L_x_134) ;  /* 0x0000002000648947 */ /* 0x002fea0003800000 */
.L_x_133:
[----:B------:R-:W-:Y:S05]  /*8920*/  BSYNC B0 ;  /* 0x0000000000007941 */ /* 0x000fea0003800000 */
.L_x_132:
[----:B------:R-:W-:Y:S02]  /*8930*/  ISETP.NE.AND P0, PT, R76, RZ, PT ;  /* 0x000000ff4c00720c */ /* 0x000fe40003f05270 */
[----:B------:R-:W-:Y:S11]  /*8940*/  IADD3 R27, PT, PT, R27, 0x1, RZ ;  /* 0x000000011b1b7810 */ /* 0x000ff60007ffe0ff */
[----:B------:R3:W4:Y:S04]  /*8950*/  @P0 LDS.128 R44, [R5] ;  /* 0x00000000052c0984 */ /* 0x0007280000000c00 */
[----:B------:R3:W1:Y:S04]  /*8960*/  @P0 LDS.128 R40, [R4+0x10] ;  /* 0x0000100004280984 */ /* 0x0006680000000c00 */
[----:B------:R3:W1:Y:S04]  /*8970*/  @P0 LDS.128 R32, [R3+0x20] ;  /* 0x0000200003200984 */ /* 0x0006680000000c00 */
[----:B------:R3:W1:Y:S02]  /*8980*/  @P0 LDS.128 R36, [R2+0x30] ;  /* 0x0000300002240984 */ /* 0x0006640000000c00 */
.L_x_131:
[----:B------:R-:W-:Y:S05]  /*8990*/  BSYNC B1 ;  /* 0x0000000000017941 */ /* 0x000fea0003800000 */
.L_x_130:
[----:B-1----:R-:W-:Y:S05]  /*89a0*/  VIADD R0, R25, 0x20 ;  /* 0x0000002019007836 */ /* 0x002fea0000000000 */
[----:B------:R-:W-:Y:S04]  /*89b0*/  SHF.R.U32.HI R0, RZ, 0x15, R0 ;  /* 0x00000015ff007819 */ /* 0x000fe80000011600 */
[----:B------:R-:W-:Y:S11]  /*89c0*/  LOP3.LUT P0, RZ, R0, 0x3, R57, 0x48, !PT ;  /* 0x0000000300ff7812 */ /* 0x000ff60007804839 */
[----:B------:R-:W-:Y:S02]  /*89d0*/  @!UPT UIADD3 URZ, UPT, UPT, URZ, URZ, URZ ;  /* 0x000000fffffff290 */ /* 0x000fe4000fffe0ff */
[----:B------:R-:W-:Y:S05]  /*89e0*/  @!P0 BRA `(.L_x_135) ;  /* 0x0000000000408947 */ /* 0x000fea0003800000 */
[----:B------:R-:W1:Y:S01]  /*89f0*/  LDCU.64 UR8, c[0x4][0x70] ;  /* 0x01000e00ff0877ac */ /* 0x000e620008000a00 */
[----:B---3--:R-:W-:Y:S01]  /*8a00*/  MOV R3, 0x0 ;  /* 0x0000000000037802 */ /* 0x008fe20000000f00 */
[----:B------:R-:W-:Y:S02]  /*8a10*/  HFMA2 R12, -RZ, RZ, 0, 5.9604644775390625e-08 ;  /* 0x00000001ff0c7431 */ /* 0x000fe400000001ff */
[----:B------:R-:W-:Y:S02]  /*8a20*/  IMAD.MOV.U32 R8, RZ, RZ, 0x192 ;  /* 0x00000192ff087424 */ /* 0x000fe400078e00ff */
[----:B------:R-:W-:Y:S01]  /*8a30*/  IMAD.MOV.U32 R13, RZ, RZ, RZ ;  /* 0x000000ffff0d7224 */ /* 0x000fe200078e00ff */
[----:B------:R-:W3:Y:S01]  /*8a40*/  LDCU.64 UR6, c[0x4][0x78] ;  /* 0x01000f00ff0677ac */ /* 0x000ee20008000a00 */
[----:B------:R-:W2:Y:S01]  /*8a50*/  LDC.64 R2, c[0x4][R3] ;  /* 0x0100000003027b82 */ /* 0x000ea20000000a00 */
        /* <DEDUP_REMOVED lines=9> */
.L_x_135:
[----:B------:R-:W-:Y:S01]  /*8af0*/  ISETP.NE.AND P6, PT, R73, RZ, PT ;  /* 0x000000ff4900720c */ /* 0x000fe20003fc5270 */
[----:B------:R-:W-:Y:S05]  /*8b00*/  WARPSYNC.ALL ;  /* 0x0000000000007948 */ /* 0x000fea0003800000 */
[----:B------:R-:W-:Y:S01]  /*8b10*/  R2UR UR4, R25 ;  /* 0x00000000190472ca */ /* 0x000fe200000e0000 */
[----:B------:R-:W-:Y:S01]  /*8b20*/  IMAD.U32 R0, RZ, RZ, UR44 ;  /* 0x0000002cff007e24 */ /* 0x000fe2000f8e00ff */
[----:B------:R-:W-:Y:S01]  /*8b30*/  R2UR UR5, R60 ;  /* 0x000000003c0572ca */ /* 0x000fe200000e0000 */
[----:B------:R-:W-:Y:S01]  /*8b40*/  BSSY.RECONVERGENT B0, `(.L_x_136) ;  /* 0x0000063000007945 */ /* 0x000fe20003800200 */
[----:B----4-:R-:W-:Y:S02]  /*8b50*/  LOP3.LUT R20, R44, 0xffffe000, RZ, 0xc0, !PT ;  /* 0xffffe0002c147812 */ /* 0x010fe400078ec0ff */
[----:B------:R-:W-:Y:S02]  /*8b60*/  ISETP.NE.AND P0, PT, R72, RZ, PT ;  /* 0x000000ff4800720c */ /* 0x000fe40003f05270 */
[----:B------:R-:W-:Y:S05]  /*8b70*/  @P6 LEA R0, R0, UR43, 0x3 ;  /* 0x0000002b00006c11 */ /* 0x000fea000f8e18ff */
[----:B---3--:R-:W1:Y:S01]  /*8b80*/  LDTM.x16 R4, tmem[UR4+0x20] ;  /* 0x00002004000479ee */ /* 0x008e620008240000 */
        /* <DEDUP_REMOVED lines=94> */
.L_x_137:
[----:B------:R-:W-:Y:S05]  /*9170*/  BSYNC.RECONVERGENT B0 ;  /* 0x0000000000007941 */ /* 0x000fea0003800200 */
.L_x_136:
        /* <DEDUP_REMOVED lines=21> */
.L_x_141:
[----:B------:R-:W-:Y:S05]  /*92d0*/  BSYNC B0 ;  /* 0x0000000000007941 */ /* 0x000fea0003800000 */
.L_x_140:
[----:B------:R-:W-:Y:S11]  /*92e0*/  ISETP.NE.AND P0, PT, R76, RZ, PT ;  /* 0x000000ff4c00720c */ /* 0x000ff60003f05270 */
[----:B------:R-:W-:Y:S02]  /*92f0*/  @!UPT UIADD3 URZ, UPT, UPT, URZ, URZ, URZ ;  /* 0x000000fffffff290 */ /* 0x000fe4000fffe0ff */
[----:B------:R3:W4:Y:S04]  /*9300*/  @P0 LDS.128 R44, [R4] ;  /* 0x00000000042c0984 */ /* 0x0007280000000c00 */
[----:B------:R3:W1:Y:S04]  /*9310*/  @P0 LDS.128 R40, [R3+0x10] ;  /* 0x0000100003280984 */ /* 0x0006680000000c00 */
[----:B------:R3:W1:Y:S04]  /*9320*/  @P0 LDS.128 R32, [R2+0x20] ;  /* 0x0000200002200984 */ /* 0x0006680000000c00 */
[----:B------:R3:W1:Y:S02]  /*9330*/  @P0 LDS.128 R36, [R27+0x30] ;  /* 0x000030001b240984 */ /* 0x0006640000000c00 */
.L_x_139:
[----:B------:R-:W-:Y:S05]  /*9340*/  BSYNC B1 ;  /* 0x0000000000017941 */ /* 0x000fea0003800000 */
.L_x_138:
        /* <DEDUP_REMOVED lines=21> */
.L_x_143:
[----:B------:R-:W-:Y:S01]  /*94a0*/  ISETP.NE.AND P0, PT, R72, RZ, PT ;  /* 0x000000ff4800720c */ /* 0x000fe20003f05270 */
[----:B------:R-:W-:Y:S05]  /*94b0*/  WARPSYNC.ALL ;  /* 0x0000000000007948 */ /* 0x000fea0003800000 */
[----:B------:R-:W-:Y:S01]  /*94c0*/  R2UR UR4, R25 ;  /* 0x00000000190472ca */ /* 0x000fe200000e0000 */
[----:B------:R-:W-:Y:S01]  /*94d0*/  VIADD R74, R74, 0xc0 ;  /* 0x000000c04a4a7836 */ /* 0x000fe20000000000 */
[----:B----4-:R-:W-:Y:S01]  /*94e0*/  LOP3.LUT R0, R44, 0xffffe000, RZ, 0xc0, !PT ;  /* 0xffffe0002c007812 */ /* 0x010fe200078ec0ff */
[----:B------:R-:W-:Y:S01]  /*94f0*/  BSSY.RECONVERGENT B0, `(.L_x_144) ;  /* 0x000005e000007945 */ /* 0x000fe20003800200 */
[----:B---3--:R-:W-:Y:S02]  /*9500*/  LOP3.LUT R2, R45, 0xffffe000, RZ, 0xc0, !PT ;  /* 0xffffe0002d027812 */ /* 0x008fe400078ec0ff */
[----:B------:R-:W-:Y:S02]  /*9510*/  LOP3.LUT R3, R46, 0xffffe000, RZ, 0xc0, !PT ;  /* 0xffffe0002e037812 */ /* 0x000fe400078ec0ff */
[----:B------:R-:W-:Y:S02]  /*9520*/  LOP3.LUT R20, R47, 0xffffe000, RZ, 0xc0, !PT ;  /* 0xffffe0002f147812 */ /* 0x000fe400078ec0ff */
[----:B------:R-:W-:Y:S02]  /*9530*/  LOP3.LUT R21, R40, 0xffffe000, RZ, 0xc0, !PT ;  /* 0xffffe00028157812 */ /* 0x000fe400078ec0ff */
[----:B------:R-:W-:Y:S01]  /*9540*/  LOP3.LUT R25, R41, 0xffffe000, RZ, 0xc0, !PT ;  /* 0xffffe00029197812 */ /* 0x000fe200078ec0ff */
[----:B------:R-:W1:Y:S01]  /*9550*/  LDTM.x16 R4, tmem[UR4+0x30] ;  /* 0x00003004000479ee */ /* 0x000e620008240000 */
[----:B------:R-:W-:Y:S01]  /*9560*/  LOP3.LUT R27, R42, 0xffffe000, RZ, 0xc0, !PT ;  /* 0xffffe0002a1b7812 */ /* 0x000fe200078ec0ff */
[----:B------:R-:W-:Y:S01]  /*9570*/  NOP ;  /* 0x0000000000007918 */ /* 0x000fe20000000000 */
[----:B------:R-:W-:Y:S02]  /*9580*/  LOP3.LUT R28, R43, 0xffffe000, RZ, 0xc0, !PT ;  /* 0xffffe0002b1c7812 */ /* 0x000fe400078ec0ff */
[----:B------:R-:W-:Y:S02]  /*9590*/  LOP3.LUT R74, R74, 0xfefffff8, RZ, 0xc0, !PT ;  /* 0xfefffff84a4a7812 */ /* 0x000fe400078ec0ff */
[----:B------:R-:W-:Y:S02]  /*95a0*/  LOP3.LUT R29, R32, 0xffffe000, RZ, 0xc0, !PT ;  /* 0xffffe000201d7812 */ /* 0x000fe400078ec0ff */
[----:B------:R-:W-:Y:S01]  /*95b0*/  LOP3.LUT R30, R33, 0xffffe000, RZ, 0xc0, !PT ;  /* 0xffffe000211e7812 */ /* 0x000fe200078ec0ff */
[----:B-1----:R1:W-:Y:S01]  /*95c0*/  SYNCS.ARRIVE.TRANS64.RED.A1T0 RZ, [R74+URZ], RZ ;  /* 0x000000ff4aff79a7 */ /* 0x0023e200081004ff */
[----:B------:R-:W-:Y:S02]  /*95d0*/  LOP3.LUT R31, R34, 0xffffe000, RZ, 0xc0, !PT ;  /* 0xffffe000221f7812 */ /* 0x000fe400078ec0ff */
[----:B------:R-:W-:Y:S02]  /*95e0*/  LOP3.LUT R32, R35, 0xffffe000, RZ, 0xc0, !PT ;  /* 0xffffe00023207812 */ /* 0x000fe400078ec0ff */
[----:B------:R-:W-:Y:S02]  /*95f0*/  LOP3.LUT R33, R36, 0xffffe000, RZ, 0xc0, !PT ;  /* 0xffffe00024217812 */ /* 0x000fe400078ec0ff */
[----:B------:R-:W-:Y:S02]  /*9600*/  LOP3.LUT R34, R37, 0xffffe000, RZ, 0xc0, !PT ;  /* 0xffffe00025227812 */ /* 0x000fe400078ec0ff */
[----:B------:R-:W-:Y:S02]  /*9610*/  LOP3.LUT R35, R38, 0xffffe000, RZ, 0xc0, !PT ;  /* 0xffffe00026237812 */ /* 0x000fe400078ec0ff */
[----:B------:R-:W-:Y:S01]  /*9620*/  LOP3.LUT R36, R39, 0xffffe000, RZ, 0xc0, !PT ;  /* 0xffffe00027247812 */ /* 0x000fe200078ec0ff */
[C---:B------:R-:W-:Y:S01]  /*9630*/  FMUL R4, R24.reuse, R4 ;  /* 0x0000000418047220 */ /* 0x040fe20000400000 */
[C---:B------:R-:W-:Y:S01]  /*9640*/  FMUL R5, R24.reuse, R5 ;  /* 0x0000000518057220 */ /* 0x040fe20000400000 */
[C---:B------:R-:W-:Y:S01]  /*9650*/  FMUL R6, R24.reuse, R6 ;  /* 0x0000000618067220 */ /* 0x040fe20000400000 */
[----:B------:R-:W-:Y:S01]  /*9660*/  FMUL R7, R24, R7 ;  /* 0x0000000718077220 */ /* 0x000fe20000400000 */
[C---:B------:R-:W-:Y:S01]  /*9670*/  FFMA R4, R26.reuse, R0, R4 ;  /* 0x000000001a047223 */ /* 0x040fe20000000004 */
[C---:B------:R-:W-:Y:S01]  /*9680*/  FFMA R5, R26.reuse, R2, R5 ;  /* 0x000000021a057223 */ /* 0x040fe20000000005 */
[C---:B------:R-:W-:Y:S01]  /*9690*/  FFMA R6, R26.reuse, R3, R6 ;  /* 0x000000031a067223 */ /* 0x040fe20000000006 */
[----:B------:R-:W-:Y:S01]  /*96a0*/  FFMA R7, R26, R20, R7 ;  /* 0x000000141a077223 */ /* 0x000fe20000000007 */
[C---:B------:R-:W-:Y:S01]  /*96b0*/  FMUL R8, R24.reuse, R8 ;  /* 0x0000000818087220 */ /* 0x040fe20000400000 */
[C---:B------:R-:W-:Y:S01]  /*96c0*/  FMUL R9, R24.reuse, R9 ;  /* 0x0000000918097220 */ /* 0x040fe20000400000 */
[C---:B------:R-:W-:Y:S01]  /*96d0*/  FMUL R10, R24.reuse, R10 ;  /* 0x0000000a180a7220 */ /* 0x040fe20000400000 */
[----:B------:R-:W-:Y:S01]  /*96e0*/  FMUL R11, R24, R11 ;  /* 0x0000000b180b7220 */ /* 0x000fe20000400000 */
[----:B------:R-:W-:Y:S01]  /*96f0*/  F2FP.TF32.F32.PACK_B R4, R4 ;  /* 0x00000004ff04723e */ /* 0x000fe200024050ff */
[C---:B------:R-:W-:Y:S01]  /*9700*/  FFMA R8, R26.reuse, R21, R8 ;  /* 0x000000151a087223 */ /* 0x040fe20000000008 */
[----:B------:R-:W-:Y:S01]  /*9710*/  F2FP.TF32.F32.PACK_B R5, R5 ;  /* 0x00000005ff05723e */ /* 0x000fe200024050ff */
[C---:B------:R-:W-:Y:S01]  /*9720*/  FFMA R9, R26.reuse, R25, R9 ;  /* 0x000000191a097223 */ /* 0x040fe20000000009 */
[----:B------:R-:W-:Y:S01]  /*9730*/  F2FP.TF32.F32.PACK_B R6, R6 ;  /* 0x00000006ff06723e */ /* 0x000fe200024050ff */
[C---:B------:R-:W-:Y:S01]  /*9740*/  FFMA R10, R26.reuse, R27, R10 ;  /* 0x0000001b1a0a7223 */ /* 0x040fe2000000000a */
[----:B------:R-:W-:Y:S01]  /*9750*/  F2FP.TF32.F32.PACK_B R7, R7 ;  /* 0x00000007ff07723e */ /* 0x000fe200024050ff */
[----:B------:R-:W-:Y:S01]  /*9760*/  FFMA R11, R26, R28, R11 ;  /* 0x0000001c1a0b7223 */ /* 0x000fe2000000000b */
[C---:B------:R-:W-:Y:S01]  /*9770*/  FMUL R12, R24.reuse, R12 ;  /* 0x0000000c180c7220 */ /* 0x040fe20000400000 */
[----:B------:R-:W-:Y:S01]  /*9780*/  F2FP.TF32.F32.PACK_B R8, R8 ;  /* 0x00000008ff08723e */ /* 0x000fe200024050ff */
[C---:B------:R-:W-:Y:S01]  /*9790*/  FMUL R13, R24.reuse, R13 ;  /* 0x0000000d180d7220 */ /* 0x040fe20000400000 */
[----:B------:R1:W-:Y:S01]  /*97a0*/  STS.128 [R70+0x6000], R4 ;  /* 0x0060000446007388 */ /* 0x0003e20000000c00 */
        /* <DEDUP_REMOVED lines=8> */
[----:B------:R-:W-:Y:S01]  /*9830*/  FFMA R15, R26, R32, R15 ;  /* 0x000000201a0f7223 */ /* 0x000fe2000000000f */
[C---:B------:R-:W-:Y:S01]  /*9840*/  FMUL R16, R24.reuse, R16 ;  /* 0x0000001018107220 */ /* 0x040fe20000400000 */
[----:B------:R-:W-:Y:S01]  /*9850*/  F2FP.TF32.F32.PACK_B R12, R12 ;  /* 0x0000000cff0c723e */ /* 0x000fe200024050ff */
[----:B------:R1:W-:Y:S01]  /*9860*/  STS.128 [R69+0x6010], R8 ;  /* 0x0060100845007388 */ /* 0x0003e20000000c00 */
        /* <DEDUP_REMOVED lines=10> */
[----:B------:R-:W-:Y:S02]  /*9910*/  F2FP.TF32.F32.PACK_B R16, R16 ;  /* 0x00000010ff10723e */ /* 0x000fe400024050ff */
[----:B------:R1:W-:Y:S01]  /*9920*/  STS.128 [R68+0x6020], R12 ;  /* 0x0060200c44007388 */ /* 0x0003e20000000c00 */
[----:B------:R-:W-:Y:S02]  /*9930*/  F2FP.TF32.F32.PACK_B R17, R17 ;  /* 0x00000011ff11723e */ /* 0x000fe400024050ff */
        /* <DEDUP_REMOVED lines=25> */
.L_x_145:
[----:B------:R-:W-:Y:S05]  /*9ad0*/  BSYNC.RECONVERGENT B0 ;  /* 0x0000000000007941 */ /* 0x000fea0003800200 */
.L_x_144:
[----:B------:R-:W-:Y:S01]  /*9ae0*/  BAR.SYNC.DEFER_BLOCKING 0x1, 0x80 ;  /* 0x0042000000007b1d */ /* 0x000fe20000010000 */
[----:B------:R-:W-:Y:S01]  /*9af0*/  UISETP.NE.AND UP0, UPT, UR49, -0x4, UPT ;  /* 0xfffffffc3100788c */ /* 0x000fe2000bf05270 */
[----:B------:R-:W-:Y:S08]  /*9b00*/  IADD3 R22, PT, PT, R22, 0x1, RZ ;  /* 0x0000000116167810 */ /* 0x000ff00007ffe0ff */
[----:B------:R-:W-:Y:S05]  /*9b10*/  BRA.U !UP0, `(.L_x_146) ;  /* 0x00000001082c7547 */ /* 0x000fea000b800000 */
[----:B------:R-:W-:Y:S01]  /*9b20*/  ISETP.NE.AND P0, PT, R73, RZ, PT ;  /* 0x000000ff4900720c */ /* 0x000fe20003f05270 */
[----:B------:R-:W-:Y:S01]  /*9b30*/  IMAD.U32 R2, RZ, RZ, UR48 ;  /* 0x00000030ff027e24 */ /* 0x000fe2000f8e00ff */
[----:B------:R-:W-:Y:S11]  /*9b40*/  R2UR UR4, R60 ;  /* 0x000000003c0472ca */ /* 0x000ff600000e0000 */
[----:B------:R-:W-:Y:S02]  /*9b50*/  @P0 LEA R2, R2, UR43, 0x3 ;  /* 0x0000002b02020c11 */ /* 0x000fe4000f8e18ff */
[----:B------:R-:W-:Y:S01]  /*9b60*/  IMAD.U32 R0, RZ, RZ, UR4 ;  /* 0x00000004ff007e24 */ /* 0x000fe2000f8e00ff */
[----:B------:R-:W-:Y:S02]  /*9b70*/  UIADD3 UR4, UPT, UPT, UR48, 0x1, URZ ;  /* 0x0000000130047890 */ /* 0x000fe4000fffe0ff */
[----:B------:R-:W-:Y:S02]  /*9b80*/  @P0 VIADD R2, R2, 0x50 ;  /* 0x0000005002020836 */ /* 0x000fe40000000000 */
[----:B------:R-:W-:Y:S03]  /*9b90*/  UISETP.NE.AND UP0, UPT, UR4, 0x4, UPT ;  /* 0x000000040400788c */ /* 0x000fe6000bf05270 */
[----:B------:R-:W-:Y:S01]  /*9ba0*/  @P0 PRMT R0, R0, 0x654, R2 ;  /* 0x0000065400000816 */ /* 0x000fe20000000002 */
[----:B------:R-:W-:Y:S03]  /*9bb0*/  USEL UR48, UR4, URZ, UP0 ;  /* 0x000000ff04307287 */ /* 0x000fe60008000000 */
[----:B------:R3:W-:Y:S09]  /*9bc0*/  @P0 SYNCS.ARRIVE.TRANS64.RED.A1T0 RZ, [R0+URZ], RZ ;  /* 0x000000ff00ff09a7 */ /* 0x0007f200081004ff */
.L_x_146:
[----:B------:R-:W-:Y:S01]  /*9bd0*/  R2UR UR5, R58 ;  /* 0x000000003a0572ca */ /* 0x000fe200000e0000 */
[----:B------:R-:W-:Y:S01]  /*9be0*/  UISETP.NE.AND UP0, UPT, UR59, URZ, UPT ;  /* 0x000000ff3b00728c */ /* 0x000fe2000bf05270 */
[----:B------:R-:W-:Y:S01]  /*9bf0*/  R2UR UR4, R59 ;  /* 0x000000003b0472ca */ /* 0x000fe200000e0000 */
[----:B------:R-:W-:Y:S01]  /*9c00*/  UIADD3 UR49, UPT, UPT, UR49, 0x4, URZ ;  /* 0x0000000431317890 */ /* 0x000fe2000fffe0ff */
[----:B------:R-:W-:Y:S01]  /*9c10*/  ISETP.NE.AND P0, PT, R63, 0x2, PT ;  /* 0x000000023f00780c */ /* 0x000fe20003f05270 */
[----:B------:R-:W-:Y:S01]  /*9c20*/  UMOV UR60, UR58 ;  /* 0x0000003a003c7c82 */ /* 0x000fe20008000000 */
[----:B------:R-:W-:Y:S02]  /*9c30*/  ISETP.NE.AND P1, PT, R22, 0x4, PT ;  /* 0x000000041600780c */ /* 0x000fe40003f25270 */
[----:B------:R-:W-:Y:S02]  /*9c40*/  SEL R2, RZ, 0x1, P0 ;  /* 0x00000001ff027807 */ /* 0x000fe40000000000 */
[----:B---3--:R-:W-:Y:S02]  /*9c50*/  SEL R0, RZ, 0x1, P1 ;  /* 0x00000001ff007807 */ /* 0x008fe40000800000 */
[----:B------:R-:W-:Y:S01]  /*9c60*/  LOP3.LUT R65, R65, R2, RZ, 0x3c, !PT ;  /* 0x0000000241417212 */ /* 0x000fe200078e3cff */
[----:B------:R-:W-:Y:S01]  /*9c70*/  UIADD3 UR27, UPT, UPT, UR36, UR5, URZ ;  /* 0x00000005241b7290 */ /* 0x000fe2000fffe0ff */
[----:B------:R-:W-:Y:S01]  /*9c80*/  LOP3.LUT R66, R66, R0, RZ, 0x3c, !PT ;  /* 0x0000000042427212 */ /* 0x000fe200078e3cff */
[----:B------:R-:W-:Y:S01]  /*9c90*/  UIADD3 UR20, UPT, UPT, UR37, UR4, URZ ;  /* 0x0000000425147290 */ /* 0x000fe2000fffe0ff */
[----:B------:R-:W-:Y:S02]  /*9ca0*/  SEL R63, R63, RZ, P0 ;  /* 0x000000ff3f3f7207 */ /* 0x000fe40000000000 */
[----:B------:R-:W-:Y:S01]  /*9cb0*/  SEL R22, R22, RZ, P1 ;  /* 0x000000ff16167207 */ /* 0x000fe20000800000 */
[----:B------:R-:W-:Y:S08]  /*9cc0*/  BRA.U UP0, `(.L_x_147) ;  /* 0xffffffc900ac7547 */ /* 0x000ff0000b83ffff */
[----:B------:R-:W3:Y:S01]  /*9cd0*/  LDCU.64 UR4, c[0x0][0x888] ;  /* 0x00011100ff0477ac */ /* 0x000ee20008000a00 */
[----:B------:R-:W4:Y:S01]  /*9ce0*/  LDCU.64 UR6, c[0x0][0x890] ;  /* 0x00011200ff0677ac */ /* 0x000f220008000a00 */
[----:B---3--:R-:W-:Y:S02]  /*9cf0*/  ISETP.NE.U32.AND P2, PT, RZ, UR4, PT ;  /* 0x00000004ff007c0c */ /* 0x008fe4000bf45070 */
[----:B----4-:R-:W-:Y:S02]  /*9d00*/  ISETP.NE.U32.AND P1, PT, RZ, UR6, PT ;  /* 0x00000006ff007c0c */ /* 0x010fe4000bf25070 */
[----:B------:R-:W-:Y:S02]  /*9d10*/  ISETP.NE.AND.EX P2, PT, RZ, UR5, PT, P2 ;  /* 0x00000005ff007c0c */ /* 0x000fe4000bf45320 */
[----:B------:R-:W-:-:S13]  /*9d20*/  ISETP.NE.AND.EX P0, PT, RZ, UR7, PT, P1 ;  /* 0x00000007ff007c0c */ /* 0x000fda000bf05310 */
[----:B------:R-:W-:Y:S05]  /*9d30*/  @P2 BRA P0, `(.L_x_148) ;  /* 0x00000000003c2947 */ /* 0x000fea0000000000 */
[----:B------:R-:W-:-:S13]  /*9d40*/  ISETP.NE.AND.EX P1, PT, RZ, UR7, PT, P1 ;  /* 0x00000007ff007c0c */ /* 0x000fda000bf25310 */
[----:B------:R-:W-:Y:S05]  /*9d50*/  @P1 BRA `(.L_x_149) ;  /* 0x00000000000c1947 */ /* 0x000fea0003800000 */
[----:B------:R-:W-:-:S13]  /*9d60*/  FSETP.NEU.AND P0, PT, R26, RZ, PT ;  /* 0x000000ff1a00720b */ /* 0x000fda0003f0d000 */
[----:B------:R-:W-:Y:S05]  /*9d70*/  @!P0 EXIT ;  /* 0x000000000000894d */ /* 0x000fea0003800000 */
[----:B------:R-:W-:Y:S05]  /*9d80*/  BRA `(.L_x_148) ;  /* 0x0000000000287947 */ /* 0x000fea0003800000 */
.L_x_149:
[----:B------:R-:W-:Y:S01]  /*9d90*/  ISETP.NE.AND P0, PT, R62, RZ, PT ;  /* 0x000000ff3e00720c */ /* 0x000fe20003f05270 */
[----:B------:R-:W-:-:S12]  /*9da0*/  BSSY.RECONVERGENT B0, `(.L_x_148) ;  /* 0x0000008000007945 */ /* 0x000fd80003800200 */
[----:B------:R-:W-:Y:S05]  /*9db0*/  @P0 BRA `(.L_x_150) ;  /* 0x0000000000100947 */ /* 0x000fea0003800000 */
[----:B------:R-:W-:-:S04]  /*9dc0*/  ISETP.NE.U32.AND P0, PT, RZ, UR4, PT ;  /* 0x00000004ff007c0c */ /* 0x000fc8000bf05070 */
[----:B------:R-:W-:-:S13]  /*9dd0*/  ISETP.NE.AND.EX P0, PT, RZ, UR5, PT, P0 ;  /* 0x00000005ff007c0c */ /* 0x000fda000bf05300 */
[----:B------:R-:W-:Y:S05]  /*9de0*/  @!P0 EXIT ;  /* 0x000000000000894d */ /* 0x000fea0003800000 */
[----:B------:R-:W-:Y:S05]  /*9df0*/  BRA `(.L_x_151) ;  /* 0x0000000000087947 */ /* 0x000fea0003800000 */
.L_x_150:
[----:B------:R-:W-:-:S13]  /*9e00*/  FSETP.NEU.AND P0, PT, R26, RZ, PT ;  /* 0x000000ff1a00720b */ /* 0x000fda0003f0d000 */
[----:B------:R-:W-:Y:S05]  /*9e10*/  @!P0 EXIT ;  /* 0x000000000000894d */ /* 0x000fea0003800000 */
.L_x_151:
[----:B------:R-:W-:Y:S05]  /*9e20*/  BSYNC.RECONVERGENT B0 ;  /* 0x0000000000007941 */ /* 0x000fea0003800200 */
.L_x_148:
[----:B------:R-:W-:Y:S01]  /*9e30*/  R2UR UR7, R60 ;  /* 0x000000003c0772ca */ /* 0x000fe200000e0000 */
[----:B------:R-:W-:Y:S01]  /*9e40*/  ULEA UR6, UR48, UR43, 0x3 ;  /* 0x0000002b30067291 */ /* 0x000fe2000f8e18ff */
[----:B------:R-:W-:-:S04]  /*9e50*/  DEPBAR.LE SB0, 0x0 ;  /* 0x000080000000791a */ /* 0x000fc80000000000 */
[----:B------:R-:W-:-:S07]  /*9e60*/  UIADD3 UR6, UPT, UPT, UR6, 0x50, URZ ;  /* 0x0000005006067890 */ /* 0x000fce000fffe0ff */
[----:B------:R-:W-:-:S09]  /*9e70*/  UPRMT UR6, UR7, 0x654, UR6 ;  /* 0x0000065407067896 */ /* 0x000fd20008000006 */
[----:B------:R-:W-:Y:S01]  /*9e80*/  SYNCS.ARRIVE.TRANS64.RED.A1T0 RZ, [UR6], RZ ;  /* 0x000000ffffff79a7 */ /* 0x000fe20008100406 */
[----:B------:R-:W-:Y:S05]  /*9e90*/  EXIT ;  /* 0x000000000000794d */ /* 0x000fea0003800000 */
.L_x_24:
[----:B-1----:R1:W2:Y:S02]  /*9ea0*/  SYNCS.PHASECHK.TRANS64.TRYWAIT P0, [R0+URZ+0xf0], R2 ;  /* 0x0000f002000075a7 */ /* 0x0022a400080011ff */
[----:B--2---:R-:W-:Y:S05]  /*9eb0*/  @!P0 NANOSLEEP.SYNCS 0x989680 ;  /* 0x009896800000895d */ /* 0x004fea0003900000 */
[----:B------:R-:W2:Y:S02]  /*9ec0*/  @!P0 SYNCS.PHASECHK.TRANS64 P0, [R0+URZ+0xf0], R2 ;  /* 0x0000f002000085a7 */ /* 0x000ea400080010ff */
[----:B--2---:R-:W-:Y:S05]  /*9ed0*/  @!P0 BRA `(.L_x_24) ;  /* 0xfffffffc00f08947 */ /* 0x004fea000383ffff */
[----:B------:R-:W-:Y:S05]  /*9ee0*/  BRA `(.L_x_152) ;  /* 0xffffff7c00687947 */ /* 0x000fea000383ffff */
.L_x_27:
[----:B-1----:R-:W-:-:S07]  /*9ef0*/  MOV R0, UR6 ;  /* 0x0000000600007c02 */ /* 0x002fce0008000f00 */
.L_x_153:
[----:B-1----:R1:W2:Y:S02]  /*9f00*/  SYNCS.PHASECHK.TRANS64.TRYWAIT P0, [R0+URZ+0x18], R3 ;  /* 0x00001803000075a7 */ /* 0x0022a400080011ff */
[----:B--2---:R-:W-:Y:S05]  /*9f10*/  @!P0 NANOSLEEP.SYNCS 0x989680 ;  /* 0x009896800000895d */ /* 0x004fea0003900000 */
[----:B------:R-:W2:Y:S02]  /*9f20*/  @!P0 SYNCS.PHASECHK.TRANS64 P0, [R0+URZ+0x18], R3 ;  /* 0x00001803000085a7 */ /* 0x000ea400080010ff */
[----:B--2---:R-:W-:Y:S05]  /*9f30*/  @!P0 BRA `(.L_x_153) ;  /* 0xfffffffc00f08947 */ /* 0x004fea000383ffff */
[----:B------:R-:W-:Y:S05]  /*9f40*/  BRA `(.L_x_26) ;  /* 0xffffff7c00c47947 */ /* 0x000fea000383ffff */
.L_x_36:
[----:B-1----:R-:W-:-:S07]  /*9f50*/  MOV R0, UR6 ;  /* 0x0000000600007c02 */ /* 0x002fce0008000f00 */
.L_x_154:
[----:B-1----:R1:W2:Y:S02]  /*9f60*/  SYNCS.PHASECHK.TRANS64.TRYWAIT P0, [R0+URZ+0x18], R3 ;  /* 0x00001803000075a7 */ /* 0x0022a400080011ff */
[----:B--2---:R-:W-:Y:S05]  /*9f70*/  @!P0 NANOSLEEP.SYNCS 0x989680 ;  /* 0x009896800000895d */ /* 0x004fea0003900000 */
[----:B------:R-:W2:Y:S02]  /*9f80*/  @!P0 SYNCS.PHASECHK.TRANS64 P0, [R0+URZ+0x18], R3 ;  /* 0x00001803000085a7 */ /* 0x000ea400080010ff */
[----:B--2---:R-:W-:Y:S05]  /*9f90*/  @!P0 BRA `(.L_x_154) ;  /* 0xfffffffc00f08947 */ /* 0x004fea000383ffff */
[----:B------:R-:W-:Y:S05]  /*9fa0*/  BRA `(.L_x_35) ;  /* 0xffffff84002c7947 */ /* 0x000fea000383ffff */
.L_x_43:
[----:B-1----:R1:W4:Y:S02]  /*9fb0*/  SYNCS.PHASECHK.TRANS64.TRYWAIT P0, [R3+URZ+0x80], R0 ;  /* 0x00008000030075a7 */ /* 0x00232400080011ff */
[----:B----4-:R-:W-:Y:S05]  /*9fc0*/  @!P0 NANOSLEEP.SYNCS 0x989680 ;  /* 0x009896800000895d */ /* 0x010fea0003900000 */
[----:B------:R-:W4:Y:S02]  /*9fd0*/  @!P0 SYNCS.PHASECHK.TRANS64 P0, [R3+URZ+0x80], R0 ;  /* 0x00008000030085a7 */ /* 0x000f2400080010ff */
[----:B----4-:R-:W-:Y:S05]  /*9fe0*/  @!P0 BRA `(.L_x_43) ;  /* 0xfffffffc00f08947 */ /* 0x010fea000383ffff */
[----:B------:R-:W-:Y:S05]  /*9ff0*/  BRA `(.L_x_155) ;  /* 0xffffff8800747947 */ /* 0x000fea000383ffff */
.L_x_47:
[----:B------:R-:W-:-:S07]  /*a000*/  MOV R0, UR4 ;  /* 0x0000000400007c02 */ /* 0x000fce0008000f00 */
.L_x_156:
[----:B-1----:R1:W2:Y:S02]  /*a010*/  SYNCS.PHASECHK.TRANS64.TRYWAIT P0, [R0+URZ], R2 ;  /* 0x00000002000075a7 */ /* 0x0022a400080011ff */
[----:B--2---:R-:W-:Y:S05]  /*a020*/  @!P0 NANOSLEEP.SYNCS 0x989680 ;  /* 0x009896800000895d */ /* 0x004fea0003900000 */
[----:B------:R-:W2:Y:S02]  /*a030*/  @!P0 SYNCS.PHASECHK.TRANS64 P0, [R0+URZ], R2 ;  /* 0x00000002000085a7 */ /* 0x000ea400080010ff */
[----:B--2---:R-:W-:Y:S05]  /*a040*/  @!P0 BRA `(.L_x_156) ;  /* 0xfffffffc00f08947 */ /* 0x004fea000383ffff */
[----:B------:R-:W-:Y:S05]  /*a050*/  BRA `(.L_x_157) ;  /* 0xffffff9000207947 */ /* 0x000fea000383ffff */
.L_x_48:
[----:B------:R-:W-:-:S07]  /*a060*/  MOV R0, UR5 ;  /* 0x0000000500007c02 */ /* 0x000fce0008000f00 */
.L_x_158:
[----:B-1----:R1:W2:Y:S02]  /*a070*/  SYNCS.PHASECHK.TRANS64.TRYWAIT P0, [R0+URZ], R2 ;  /* 0x00000002000075a7 */ /* 0x0022a400080011ff */
[----:B--2---:R-:W-:Y:S05]  /*a080*/  @!P0 NANOSLEEP.SYNCS 0x989680 ;  /* 0x009896800000895d */ /* 0x004fea0003900000 */
[----:B------:R-:W2:Y:S02]  /*a090*/  @!P0 SYNCS.PHASECHK.TRANS64 P0, [R0+URZ], R2 ;  /* 0x00000002000085a7 */ /* 0x000ea400080010ff */
[----:B--2---:R-:W-:Y:S05]  /*a0a0*/  @!P0 BRA `(.L_x_158) ;  /* 0xfffffffc00f08947 */ /* 0x004fea000383ffff */
[----:B------:R-:W-:Y:S05]  /*a0b0*/  BRA `(.L_x_159) ;  /* 0xffffff90002c7947 */ /* 0x000fea000383ffff */
.L_x_51:
[----:B--2---:R2:W3:Y:S02]  /*a0c0*/  SYNCS.PHASECHK.TRANS64.TRYWAIT P0, [R0+URZ+0xe0], R8 ;  /* 0x0000e008000075a7 */ /* 0x0044e400080011ff */
[----:B---3--:R-:W-:Y:S05]  /*a0d0*/  @!P0 NANOSLEEP.SYNCS 0x989680 ;  /* 0x009896800000895d */ /* 0x008fea0003900000 */
[----:B------:R-:W3:Y:S02]  /*a0e0*/  @!P0 SYNCS.PHASECHK.TRANS64 P0, [R0+URZ+0xe0], R8 ;  /* 0x0000e008000085a7 */ /* 0x000ee400080010ff */
[----:B---3--:R-:W-:Y:S05]  /*a0f0*/  @!P0 BRA `(.L_x_51) ;  /* 0xfffffffc00f08947 */ /* 0x008fea000383ffff */
[----:B------:R-:W-:Y:S05]  /*a100*/  BRA `(.L_x_160) ;  /* 0xffffff9000947947 */ /* 0x000fea000383ffff */
.L_x_52:
[----:B------:R-:W-:-:S07]  /*a110*/  MOV R0, UR4 ;  /* 0x0000000400007c02 */ /* 0x000fce0008000f00 */
.L_x_161:
[----:B--2---:R2:W3:Y:S02]  /*a120*/  SYNCS.PHASECHK.TRANS64.TRYWAIT P0, [R0+URZ+0x90], R9 ;  /* 0x00009009000075a7 */ /* 0x0044e400080011ff */
[----:B---3--:R-:W-:Y:S05]  /*a130*/  @!P0 NANOSLEEP.SYNCS 0x989680 ;  /* 0x009896800000895d */ /* 0x008fea0003900000 */
[----:B------:R-:W3:Y:S02]  /*a140*/  @!P0 SYNCS.PHASECHK.TRANS64 P0, [R0+URZ+0x90], R9 ;  /* 0x00009009000085a7 */ /* 0x000ee400080010ff */
[----:B---3--:R-:W-:Y:S05]  /*a150*/  @!P0 BRA `(.L_x_161) ;  /* 0xfffffffc00f08947 */ /* 0x008fea000383ffff */
[----:B------:R-:W-:Y:S05]  /*a160*/  BRA `(.L_x_162) ;  /* 0xffffff9000a47947 */ /* 0x000fea000383ffff */
.L_x_53:
[----:B--2---:R2:W3:Y:S02]  /*a170*/  SYNCS.PHASECHK.TRANS64.TRYWAIT P1, [R0+URZ+0x80], R8 ;  /* 0x00008008000075a7 */ /* 0x0044e400080211ff */
[----:B---3--:R-:W-:Y:S05]  /*a180*/  @!P1 NANOSLEEP.SYNCS 0x989680 ;  /* 0x009896800000995d */ /* 0x008fea0003900000 */
[----:B------:R-:W3:Y:S02]  /*a190*/  @!P1 SYNCS.PHASECHK.TRANS64 P1, [R0+URZ+0x80], R8 ;  /* 0x00008008000095a7 */ /* 0x000ee400080210ff */
[----:B---3--:R-:W-:Y:S05]  /*a1a0*/  @!P1 BRA `(.L_x_53) ;  /* 0xfffffffc00f09947 */ /* 0x008fea000383ffff */
[----:B------:R-:W-:Y:S05]  /*a1b0*/  BRA `(.L_x_163) ;  /* 0xffffff9000d47947 */ /* 0x000fea000383ffff */
.L_x_56:
[----:B------:R-:W-:-:S07]  /*a1c0*/  MOV R0, UR4 ;  /* 0x0000000400007c02 */ /* 0x000fce0008000f00 */
.L_x_164:
[----:B--2---:R2:W3:Y:S02]  /*a1d0*/  SYNCS.PHASECHK.TRANS64.TRYWAIT P0, [R0+URZ+0x90], R2 ;  /* 0x00009002000075a7 */ /* 0x0044e400080011ff */
[----:B---3--:R-:W-:Y:S05]  /*a1e0*/  @!P0 NANOSLEEP.SYNCS 0x989680 ;  /* 0x009896800000895d */ /* 0x008fea0003900000 */
[----:B------:R-:W3:Y:S02]  /*a1f0*/  @!P0 SYNCS.PHASECHK.TRANS64 P0, [R0+URZ+0x90], R2 ;  /* 0x00009002000085a7 */ /* 0x000ee400080010ff */
[----:B---3--:R-:W-:Y:S05]  /*a200*/  @!P0 BRA `(.L_x_164) ;  /* 0xfffffffc00f08947 */ /* 0x008fea000383ffff */
[----:B------:R-:W-:Y:S05]  /*a210*/  BRA `(.L_x_55) ;  /* 0xffffff9400287947 */ /* 0x000fea000383ffff */
.L_x_65:
[----:B--2---:R-:W-:-:S04]  /*a220*/  MOV R7, UR5 ;  /* 0x0000000500077c02 */ /* 0x004fc80008000f00 */
[----:B------:R2:W3:Y:S03]  /*a230*/  SYNCS.PHASECHK.TRANS64.TRYWAIT P0, [R7+URZ+0x8], R8 ;  /* 0x00000808070075a7 */ /* 0x0004e600080011ff */
[----:B---3--:R-:W-:Y:S05]  /*a240*/  @!P0 NANOSLEEP.SYNCS 0x989680 ;  /* 0x009896800000895d */ /* 0x008fea0003900000 */
[----:B------:R-:W3:Y:S02]  /*a250*/  @!P0 SYNCS.PHASECHK.TRANS64 P0, [R7+URZ+0x8], R8 ;  /* 0x00000808070085a7 */ /* 0x000ee400080010ff */
[----:B---3--:R-:W-:Y:S05]  /*a260*/  @!P0 BRA `(.L_x_65) ;  /* 0xfffffffc00ec8947 */ /* 0x008fea000383ffff */
[----:B------:R-:W-:Y:S05]  /*a270*/  BRA `(.L_x_64) ;  /* 0xffffff9400e87947 */ /* 0x000fea000383ffff */
.L_x_67:
[----:B------:R-:W-:Y:S01]  /*a280*/  BSSY B0, `(.L_x_165) ;  /* 0x0000006000007945 */ /* 0x000fe20003800000 */
[----:B------:R-:W-:-:S07]  /*a290*/  MOV R15, 0xffffffff ;  /* 0xffffffff000f7802 */ /* 0x000fce0000000f00 */
[----:B-12--5:R-:W-:Y:S05]  /*a2a0*/  WARPSYNC.COLLECTIVE R15, `(.L_x_166) ;  /* 0x000000000f0c7348 */ /* 0x026fea0003c00000 */
[----:B------:R-:W-:Y:S02]  /*a2b0*/  ELECT P6, UR79, PT ;  /* 0x00000000004f782f */ /* 0x000fe400038c0000 */
[----:B------:R-:W-:Y:S01]  /*a2c0*/  MOV R14, UR79 ;  /* 0x0000004f000e7c02 */ /* 0x000fe20008000f00 */
[----:B-12--5:R-:W-:Y:S10]  /*a2d0*/  ENDCOLLECTIVE ;  /* 0x000000000000791b */ /* 0x026ff40003800000 */
.L_x_166:
[----:B------:R-:W-:Y:S05]  /*a2e0*/  BSYNC B0 ;  /* 0x0000000000007941 */ /* 0x000fea0003800000 */
.L_x_165:
[----:B------:R-:W-:Y:S01]  /*a2f0*/  PLOP3.LUT P0, PT, P6, PT, PT, 0x80, 0x8 ;  /* 0x000000000008781c */ /* 0x000fe2000370f070 */
[----:B------:R-:W-:-:S12]  /*a300*/  BRA `(.L_x_167) ;  /* 0xffffff9800187947 */ /* 0x000fd8000383ffff */
.L_x_69:
[----:B--2---:R-:W-:-:S04]  /*a310*/  MOV R5, UR5 ;  /* 0x0000000500057c02 */ /* 0x004fc80008000f00 */
[----:B------:R2:W3:Y:S03]  /*a320*/  SYNCS.PHASECHK.TRANS64.TRYWAIT P0, [R5+URZ+0x8], R6 ;  /* 0x00000806050075a7 */ /* 0x0004e600080011ff */
[----:B---3--:R-:W-:Y:S05]  /*a330*/  @!P0 NANOSLEEP.SYNCS 0x989680 ;  /* 0x009896800000895d */ /* 0x008fea0003900000 */
[----:B------:R-:W3:Y:S02]  /*a340*/  @!P0 SYNCS.PHASECHK.TRANS64 P0, [R5+URZ+0x8], R6 ;  /* 0x00000806050085a7 */ /* 0x000ee400080010ff */
[----:B---3--:R-:W-:Y:S05]  /*a350*/  @!P0 BRA `(.L_x_69) ;  /* 0xfffffffc00ec8947 */ /* 0x008fea000383ffff */
[----:B------:R-:W-:Y:S05]  /*a360*/  BRA `(.L_x_68) ;  /* 0xffffff98001c7947 */ /* 0x000fea000383ffff */
.L_x_70:
[----:B-1----:R1:W2:Y:S02]  /*a370*/  SYNCS.PHASECHK.TRANS64.TRYWAIT P0, [R3+URZ+0x80], R4 ;  /* 0x00008004030075a7 */ /* 0x0022a400080011ff */
[----:B--2---:R-:W-:Y:S05]  /*a380*/  @!P0 NANOSLEEP.SYNCS 0x989680 ;  /* 0x009896800000895d */ /* 0x004fea0003900000 */
[----:B------:R-:W2:Y:S02]  /*a390*/  @!P0 SYNCS.PHASECHK.TRANS64 P0, [R3+URZ+0x80], R4 ;  /* 0x00008004030085a7 */ /* 0x000ea400080010ff */
[----:B--2---:R-:W-:Y:S05]  /*a3a0*/  @!P0 BRA `(.L_x_70) ;  /* 0xfffffffc00f08947 */ /* 0x004fea000383ffff */
[----:B------:R-:W-:Y:S05]  /*a3b0*/  BRA `(.L_x_168) ;  /* 0xffffff9c002c7947 */ /* 0x000fea000383ffff */
.L_x_72:
[----:B------:R-:W-:-:S13]  /*a3c0*/  R2UR UR4, R4 ;  /* 0x00000000040472ca */ /* 0x000fda00000e0000 */
[----:B------:R-:W-:-:S07]  /*a3d0*/  MOV R3, UR4 ;  /* 0x0000000400037c02 */ /* 0x000fce0008000f00 */
.L_x_169:
[----:B-1----:R1:W2:Y:S02]  /*a3e0*/  SYNCS.PHASECHK.TRANS64.TRYWAIT P0, [R3+URZ+0xc0], R5 ;  /* 0x0000c005030075a7 */ /* 0x0022a400080011ff */
[----:B--2---:R-:W-:Y:S05]  /*a3f0*/  @!P0 NANOSLEEP.SYNCS 0x989680 ;  /* 0x009896800000895d */ /* 0x004fea0003900000 */
[----:B------:R-:W2:Y:S02]  /*a400*/  @!P0 SYNCS.PHASECHK.TRANS64 P0, [R3+URZ+0xc0], R5 ;  /* 0x0000c005030085a7 */ /* 0x000ea400080010ff */
[----:B--2---:R-:W-:Y:S05]  /*a410*/  @!P0 BRA `(.L_x_169) ;  /* 0xfffffffc00f08947 */ /* 0x004fea000383ffff */
[----:B------:R-:W-:Y:S05]  /*a420*/  BRA `(.L_x_170) ;  /* 0xffffff9c00807947 */ /* 0x000fea000383ffff */
.L_x_75:
[----:B------:R-:W-:Y:S07]  /*a430*/  MOV R3, UR5 ;  /* 0x0000000500037c02 */ /* 0x000fee0008000f00 */
.L_x_171:
[----:B-1----:R1:W2:Y:S02]  /*a440*/  SYNCS.PHASECHK.TRANS64.TRYWAIT P0, [R3+URZ], R5 ;  /* 0x00000005030075a7 */ /* 0x0022a400080011ff */
[----:B--2---:R-:W-:Y:S05]  /*a450*/  @!P0 NANOSLEEP.SYNCS 0x989680 ;  /* 0x009896800000895d */ /* 0x004fea0003900000 */
[----:B------:R-:W2:Y:S02]  /*a460*/  @!P0 SYNCS.PHASECHK.TRANS64 P0, [R3+URZ], R5 ;  /* 0x00000005030085a7 */ /* 0x000ea400080010ff */
[----:B--2---:R-:W-:Y:S05]  /*a470*/  @!P0 BRA `(.L_x_171) ;  /* 0xfffffffc00f08947 */ /* 0x004fea000383ffff */
[----:B------:R-:W-:Y:S05]  /*a480*/  BRA `(.L_x_74) ;  /* 0xffffff9c00987947 */ /* 0x000fea000383ffff */
.L_x_79:
[----:B-1----:R-:W-:-:S07]  /*a490*/  MOV R2, UR4 ;  /* 0x0000000400027c02 */ /* 0x002fce0008000f00 */
.L_x_172:
[----:B-1----:R1:W2:Y:S02]  /*a4a0*/  SYNCS.PHASECHK.TRANS64.TRYWAIT P0, [R2+URZ], R3 ;  /* 0x00000003020075a7 */ /* 0x0022a400080011ff */
[----:B--2---:R-:W-:Y:S05]  /*a4b0*/  @!P0 NANOSLEEP.SYNCS 0x989680 ;  /* 0x009896800000895d */ /* 0x004fea0003900000 */
[----:B------:R-:W2:Y:S02]  /*a4c0*/  @!P0 SYNCS.PHASECHK.TRANS64 P0, [R2+URZ], R3 ;  /* 0x00000003020085a7 */ /* 0x000ea400080010ff */
[----:B--2---:R-:W-:Y:S05]  /*a4d0*/  @!P0 BRA `(.L_x_172) ;  /* 0xfffffffc00f08947 */ /* 0x004fea000383ffff */
[----:B------:R-:W-:Y:S05]  /*a4e0*/  BRA `(.L_x_173) ;  /* 0xffffffa400b07947 */ /* 0x000fea000383ffff */
.L_x_80:
[----:B------:R-:W-:-:S07]  /*a4f0*/  MOV R2, UR5 ;  /* 0x0000000500027c02 */ /* 0x000fce0008000f00 */
.L_x_174:
[----:B-1----:R1:W2:Y:S02]  /*a500*/  SYNCS.PHASECHK.TRANS64.TRYWAIT P0, [R2+URZ], R4 ;  /* 0x00000004020075a7 */ /* 0x0022a400080011ff */
[----:B--2---:R-:W-:Y:S05]  /*a510*/  @!P0 NANOSLEEP.SYNCS 0x989680 ;  /* 0x009896800000895d */ /* 0x004fea0003900000 */
[----:B------:R-:W2:Y:S02]  /*a520*/  @!P0 SYNCS.PHASECHK.TRANS64 P0, [R2+URZ], R4 ;  /* 0x00000004020085a7 */ /* 0x000ea400080010ff */
[----:B--2---:R-:W-:Y:S05]  /*a530*/  @!P0 BRA `(.L_x_174) ;  /* 0xfffffffc00f08947 */ /* 0x004fea000383ffff */
[----:B------:R-:W-:Y:S05]  /*a540*/  BRA `(.L_x_175) ;  /* 0xffffffa400c07947 */ /* 0x000fea000383ffff */
.L_x_81:
[----:B------:R-:W-:-:S07]  /*a550*/  MOV R2, UR5 ;  /* 0x0000000500027c02 */ /* 0x000fce0008000f00 */
.L_x_176:
[----:B-1----:R1:W2:Y:S02]  /*a560*/  SYNCS.PHASECHK.TRANS64.TRYWAIT P0, [R2+URZ], R4 ;  /* 0x00000004020075a7 */ /* 0x0022a400080011ff */
[----:B--2---:R-:W-:Y:S05]  /*a570*/  @!P0 NANOSLEEP.SYNCS 0x989680 ;  /* 0x009896800000895d */ /* 0x004fea0003900000 */
[----:B------:R-:W2:Y:S02]  /*a580*/  @!P0 SYNCS.PHASECHK.TRANS64 P0, [R2+URZ], R4 ;  /* 0x00000004020085a7 */ /* 0x000ea400080010ff */
[----:B--2---:R-:W-:Y:S05]  /*a590*/  @!P0 BRA `(.L_x_176) ;  /* 0xfffffffc00f08947 */ /* 0x004fea000383ffff */
[----:B------:R-:W-:Y:S05]  /*a5a0*/  BRA `(.L_x_177) ;  /* 0xffffffa400cc7947 */ /* 0x000fea000383ffff */
.L_x_84:
[----:B------:R-:W-:-:S07]  /*a5b0*/  MOV R2, UR62 ;  /* 0x0000003e00027c02 */ /* 0x000fce0008000f00 */
.L_x_178:
[----:B-1----:R1:W2:Y:S02]  /*a5c0*/  SYNCS.PHASECHK.TRANS64.TRYWAIT P1, [R2+URZ+0x100], R3 ;  /* 0x00010003020075a7 */ /* 0x0022a400080211ff */
[----:B--2---:R-:W-:Y:S05]  /*a5d0*/  @!P1 NANOSLEEP.SYNCS 0x989680 ;  /* 0x009896800000995d */ /* 0x004fea0003900000 */
[----:B------:R-:W2:Y:S02]  /*a5e0*/  @!P1 SYNCS.PHASECHK.TRANS64 P1, [R2+URZ+0x100], R3 ;  /* 0x00010003020095a7 */ /* 0x000ea400080210ff */
[----:B--2---:R-:W-:Y:S05]  /*a5f0*/  @!P1 BRA `(.L_x_178) ;  /* 0xfffffffc00f09947 */ /* 0x004fea000383ffff */
[----:B------:R-:W-:Y:S05]  /*a600*/  BRA `(.L_x_179) ;  /* 0xffffffa8001c7947 */ /* 0x000fea000383ffff */
.L_x_89:
[----:B---3--:R3:W4:Y:S02]  /*a610*/  SYNCS.PHASECHK.TRANS64.TRYWAIT P0, [R12+URZ+0x80], R0 ;  /* 0x000080000c0075a7 */ /* 0x00872400080011ff */
[----:B----4-:R-:W-:Y:S05]  /*a620*/  @!P0 NANOSLEEP.SYNCS 0x989680 ;  /* 0x009896800000895d */ /* 0x010fea0003900000 */
[----:B------:R-:W4:Y:S02]  /*a630*/  @!P0 SYNCS.PHASECHK.TRANS64 P0, [R12+URZ+0x80], R0 ;  /* 0x000080000c0085a7 */ /* 0x000f2400080010ff */
[----:B----4-:R-:W-:Y:S05]  /*a640*/  @!P0 BRA `(.L_x_89) ;  /* 0xfffffffc00f08947 */ /* 0x010fea000383ffff */
[----:B------:R-:W-:Y:S05]  /*a650*/  BRA `(.L_x_180) ;  /* 0xffffffac00507947 */ /* 0x000fea000383ffff */
.L_x_92:
[----:B-1----:R-:W-:Y:S07]  /*a660*/  MOV R0, UR21 ;  /* 0x0000001500007c02 */ /* 0x002fee0008000f00 */
.L_x_181:
[----:B-1----:R1:W3:Y:S02]  /*a670*/  SYNCS.PHASECHK.TRANS64.TRYWAIT P2, [R0+URZ+0x78], R6 ;  /* 0x00007806000075a7 */ /* 0x0022e400080411ff */
[----:B---3--:R-:W-:Y:S05]  /*a680*/  @!P2 NANOSLEEP.SYNCS 0x989680 ;  /* 0x009896800000a95d */ /* 0x008fea0003900000 */
[----:B------:R-:W3:Y:S02]  /*a690*/  @!P2 SYNCS.PHASECHK.TRANS64 P2, [R0+URZ+0x78], R6 ;  /* 0x000078060000a5a7 */ /* 0x000ee400080410ff */
[----:B---3--:R-:W-:Y:S05]  /*a6a0*/  @!P2 BRA `(.L_x_181) ;  /* 0xfffffffc00f0a947 */ /* 0x008fea000383ffff */
[----:B------:R-:W-:Y:S05]  /*a6b0*/  BRA `(.L_x_91) ;  /* 0xffffffb000b87947 */ /* 0x000fea000383ffff */
.L_x_95:
[----:B------:R-:W-:Y:S07]  /*a6c0*/  MOV R0, UR21 ;  /* 0x0000001500007c02 */ /* 0x000fee0008000f00 */
.L_x_182:
[----:B-1----:R1:W3:Y:S02]  /*a6d0*/  SYNCS.PHASECHK.TRANS64.TRYWAIT P0, [R0+URZ+0x50], R9 ;  /* 0x00005009000075a7 */ /* 0x0022e400080011ff */
[----:B---3--:R-:W-:Y:S05]  /*a6e0*/  @!P0 NANOSLEEP.SYNCS 0x989680 ;  /* 0x009896800000895d */ /* 0x008fea0003900000 */
[----:B------:R-:W3:Y:S02]  /*a6f0*/  @!P0 SYNCS.PHASECHK.TRANS64 P0, [R0+URZ+0x50], R9 ;  /* 0x00005009000085a7 */ /* 0x000ee400080010ff */
[----:B---3--:R-:W-:Y:S05]  /*a700*/  @!P0 BRA `(.L_x_182) ;  /* 0xfffffffc00f08947 */ /* 0x008fea000383ffff */
[----:B------:R-:W-:Y:S05]  /*a710*/  BRA `(.L_x_183) ;  /* 0xffffffb400147947 */ /* 0x000fea000383ffff */
.L_x_96:
[----:B------:R-:W-:Y:S07]  /*a720*/  MOV R0, UR21 ;  /* 0x0000001500007c02 */ /* 0x000fee0008000f00 */
.L_x_184:
[----:B-1----:R1:W3:Y:S02]  /*a730*/  SYNCS.PHASECHK.TRANS64.TRYWAIT P0, [R0+URZ+0x58], R9 ;  /* 0x00005809000075a7 */ /* 0x0022e400080011ff */
[----:B---3--:R-:W-:Y:S05]  /*a740*/  @!P0 NANOSLEEP.SYNCS 0x989680 ;  /* 0x009896800000895d */ /* 0x008fea0003900000 */
[----:B------:R-:W3:Y:S02]  /*a750*/  @!P0 SYNCS.PHASECHK.TRANS64 P0, [R0+URZ+0x58], R9 ;  /* 0x00005809000085a7 */ /* 0x000ee400080010ff */
[----:B---3--:R-:W-:Y:S05]  /*a760*/  @!P0 BRA `(.L_x_184) ;  /* 0xfffffffc00f08947 */ /* 0x008fea000383ffff */
[----:B------:R-:W-:Y:S05]  /*a770*/  BRA `(.L_x_185) ;  /* 0xffffffb400747947 */ /* 0x000fea000383ffff */
.L_x_97:
[----:B------:R-:W-:Y:S07]  /*a780*/  MOV R0, UR21 ;  /* 0x0000001500007c02 */ /* 0x000fee0008000f00 */
.L_x_186:
[----:B-1----:R1:W3:Y:S02]  /*a790*/  SYNCS.PHASECHK.TRANS64.TRYWAIT P0, [R0+URZ+0x60], R9 ;  /* 0x00006009000075a7 */ /* 0x0022e400080011ff */
[----:B---3--:R-:W-:Y:S05]  /*a7a0*/  @!P0 NANOSLEEP.SYNCS 0x989680 ;  /* 0x009896800000895d */ /* 0x008fea0003900000 */
[----:B------:R-:W3:Y:S02]  /*a7b0*/  @!P0 SYNCS.PHASECHK.TRANS64 P0, [R0+URZ+0x60], R9 ;  /* 0x00006009000085a7 */ /* 0x000ee400080010ff */
[----:B---3--:R-:W-:Y:S05]  /*a7c0*/  @!P0 BRA `(.L_x_186) ;  /* 0xfffffffc00f08947 */ /* 0x008fea000383ffff */
[----:B------:R-:W-:Y:S05]  /*a7d0*/  BRA `(.L_x_187) ;  /* 0xffffffb400d87947 */ /* 0x000fea000383ffff */
.L_x_98:
[----:B------:R-:W-:Y:S07]  /*a7e0*/  MOV R0, UR21 ;  /* 0x0000001500007c02 */ /* 0x000fee0008000f00 */
.L_x_188:
[----:B-1----:R1:W3:Y:S02]  /*a7f0*/  SYNCS.PHASECHK.TRANS64.TRYWAIT P0, [R0+URZ+0x68], R9 ;  /* 0x00006809000075a7 */ /* 0x0022e400080011ff */
[----:B---3--:R-:W-:Y:S05]  /*a800*/  @!P0 NANOSLEEP.SYNCS 0x989680 ;  /* 0x009896800000895d */ /* 0x008fea0003900000 */
[----:B------:R-:W3:Y:S02]  /*a810*/  @!P0 SYNCS.PHASECHK.TRANS64 P0, [R0+URZ+0x68], R9 ;  /* 0x00006809000085a7 */ /* 0x000ee400080010ff */
[----:B---3--:R-:W-:Y:S05]  /*a820*/  @!P0 BRA `(.L_x_188) ;  /* 0xfffffffc00f08947 */ /* 0x008fea000383ffff */
[----:B------:R-:W-:Y:S05]  /*a830*/  BRA `(.L_x_189) ;  /* 0xffffffb800387947 */ /* 0x000fea000383ffff */
.L_x_100:
[----:B------:R-:W-:-:S07]  /*a840*/  MOV R0, UR21 ;  /* 0x0000001500007c02 */ /* 0x000fce0008000f00 */
.L_x_190:
[----:B-1----:R1:W4:Y:S02]  /*a850*/  SYNCS.PHASECHK.TRANS64.TRYWAIT P0, [R0+URZ+0x50], R2 ;  /* 0x00005002000075a7 */ /* 0x00232400080011ff */
[----:B----4-:R-:W-:Y:S05]  /*a860*/  @!P0 NANOSLEEP.SYNCS 0x989680 ;  /* 0x009896800000895d */ /* 0x010fea0003900000 */
[----:B------:R-:W4:Y:S02]  /*a870*/  @!P0 SYNCS.PHASECHK.TRANS64 P0, [R0+URZ+0x50], R2 ;  /* 0x00005002000085a7 */ /* 0x000f2400080010ff */
[----:B----4-:R-:W-:Y:S05]  /*a880*/  @!P0 BRA `(.L_x_190) ;  /* 0xfffffffc00f08947 */ /* 0x010fea000383ffff */
[----:B------:R-:W-:Y:S05]  /*a890*/  BRA `(.L_x_191) ;  /* 0xffffffb800c87947 */ /* 0x000fea000383ffff */
.L_x_101:
[----:B-1----:R-:W-:-:S07]  /*a8a0*/  MOV R0, UR21 ;  /* 0x0000001500007c02 */ /* 0x002fce0008000f00 */
.L_x_192:
[----:B-1----:R1:W4:Y:S02]  /*a8b0*/  SYNCS.PHASECHK.TRANS64.TRYWAIT P0, [R0+URZ+0x58], R2 ;  /* 0x00005802000075a7 */ /* 0x00232400080011ff */
[----:B----4-:R-:W-:Y:S05]  /*a8c0*/  @!P0 NANOSLEEP.SYNCS 0x989680 ;  /* 0x009896800000895d */ /* 0x010fea0003900000 */
[----:B------:R-:W4:Y:S02]  /*a8d0*/  @!P0 SYNCS.PHASECHK.TRANS64 P0, [R0+URZ+0x58], R2 ;  /* 0x00005802000085a7 */ /* 0x000f2400080010ff */
[----:B----4-:R-:W-:Y:S05]  /*a8e0*/  @!P0 BRA `(.L_x_192) ;  /* 0xfffffffc00f08947 */ /* 0x010fea000383ffff */
[----:B------:R-:W-:Y:S05]  /*a8f0*/  BRA `(.L_x_193) ;  /* 0xffffffb800b87947 */ /* 0x000fea000383ffff */
.L_x_102:
[----:B-1----:R-:W-:-:S07]  /*a900*/  MOV R0, UR21 ;  /* 0x0000001500007c02 */ /* 0x002fce0008000f00 */
.L_x_194:
[----:B-1----:R1:W4:Y:S02]  /*a910*/  SYNCS.PHASECHK.TRANS64.TRYWAIT P0, [R0+URZ+0x60], R2 ;  /* 0x00006002000075a7 */ /* 0x00232400080011ff */
[----:B----4-:R-:W-:Y:S05]  /*a920*/  @!P0 NANOSLEEP.SYNCS 0x989680 ;  /* 0x009896800000895d */ /* 0x010fea0003900000 */
[----:B------:R-:W4:Y:S02]  /*a930*/  @!P0 SYNCS.PHASECHK.TRANS64 P0, [R0+URZ+0x60], R2 ;  /* 0x00006002000085a7 */ /* 0x000f2400080010ff */
[----:B----4-:R-:W-:Y:S05]  /*a940*/  @!P0 BRA `(.L_x_194) ;  /* 0xfffffffc00f08947 */ /* 0x010fea000383ffff */
[----:B------:R-:W-:Y:S05]  /*a950*/  BRA `(.L_x_195) ;  /* 0xffffffb800a87947 */ /* 0x000fea000383ffff */
.L_x_104:
[----:B--2---:R2:W4:Y:S02]  /*a960*/  SYNCS.PHASECHK.TRANS64.TRYWAIT P0, [R3+URZ+0x80], R0 ;  /* 0x00008000030075a7 */ /* 0x00452400080011ff */
[----:B----4-:R-:W-:Y:S05]  /*a970*/  @!P0 NANOSLEEP.SYNCS 0x989680 ;  /* 0x009896800000895d */ /* 0x010fea0003900000 */
[----:B------:R-:W4:Y:S02]  /*a980*/  @!P0 SYNCS.PHASECHK.TRANS64 P0, [R3+URZ+0x80], R0 ;  /* 0x00008000030085a7 */ /* 0x000f2400080010ff */
[----:B----4-:R-:W-:Y:S05]  /*a990*/  @!P0 BRA `(.L_x_104) ;  /* 0xfffffffc00f08947 */ /* 0x010fea000383ffff */
[----:B------:R-:W-:Y:S05]  /*a9a0*/  BRA `(.L_x_196) ;  /* 0xffffffbc00887947 */ /* 0x000fea000383ffff */
.L_x_115:
[----:B-1----:R-:W-:Y:S04]  /*a9b0*/  MOV R2, UR43 ;  /* 0x0000002b00027c02 */ /* 0x002fe80008000f00 */
[----:B------:R1:W2:Y:S03]  /*a9c0*/  SYNCS.PHASECHK.TRANS64.TRYWAIT P0, [R2+URZ+0x30], R3 ;  /* 0x00003003020075a7 */ /* 0x0002a600080011ff */
[----:B--2---:R-:W-:Y:S05]  /*a9d0*/  @!P0 NANOSLEEP.SYNCS 0x989680 ;  /* 0x009896800000895d */ /* 0x004fea0003900000 */
[----:B------:R-:W2:Y:S02]  /*a9e0*/  @!P0 SYNCS.PHASECHK.TRANS64 P0, [R2+URZ+0x30], R3 ;  /* 0x00003003020085a7 */ /* 0x000ea400080010ff */
[----:B--2---:R-:W-:Y:S05]  /*a9f0*/  @!P0 BRA `(.L_x_115) ;  /* 0xfffffffc00ec8947 */ /* 0x004fea000383ffff */
[----:B------:R-:W-:Y:S05]  /*aa00*/  BRA `(.L_x_114) ;  /* 0xffffffc800d87947 */ /* 0x000fea000383ffff */
.L_x_117:
[----:B-1----:R1:W3:Y:S02]  /*aa10*/  SYNCS.PHASECHK.TRANS64.TRYWAIT P1, [R74+URZ+0xa0], R0 ;  /* 0x0000a0004a0075a7 */ /* 0x0022e400080211ff */
[----:B---3--:R-:W-:Y:S05]  /*aa20*/  @!P1 NANOSLEEP.SYNCS 0x989680 ;  /* 0x009896800000995d */ /* 0x008fea0003900000 */
[----:B------:R-:W3:Y:S02]  /*aa30*/  @!P1 SYNCS.PHASECHK.TRANS64 P1, [R74+URZ+0xa0], R0 ;  /* 0x0000a0004a0095a7 */ /* 0x000ee400080210ff */
[----:B---3--:R-:W-:Y:S05]  /*aa40*/  @!P1 BRA `(.L_x_117) ;  /* 0xfffffffc00f09947 */ /* 0x008fea000383ffff */
[----:B------:R-:W-:Y:S05]  /*aa50*/  BRA `(.L_x_116) ;  /* 0xffffffcc00007947 */ /* 0x000fea000383ffff */
.L_x_126:
[----:B-1----:R1:W3:Y:S02]  /*aa60*/  SYNCS.PHASECHK.TRANS64.TRYWAIT P0, [R2+URZ+0x30], R0 ;  /* 0x00003000020075a7 */ /* 0x0022e400080011ff */
[----:B---3--:R-:W-:Y:S05]  /*aa70*/  @!P0 NANOSLEEP.SYNCS 0x989680 ;  /* 0x009896800000895d */ /* 0x008fea0003900000 */
[----:B------:R-:W3:Y:S02]  /*aa80*/  @!P0 SYNCS.PHASECHK.TRANS64 P0, [R2+URZ+0x30], R0 ;  /* 0x00003000020085a7 */ /* 0x000ee400080010ff */
[----:B---3--:R-:W-:Y:S05]  /*aa90*/  @!P0 BRA `(.L_x_126) ;  /* 0xfffffffc00f08947 */ /* 0x008fea000383ffff */
[----:B------:R-:W-:Y:S05]  /*aaa0*/  BRA `(.L_x_125) ;  /* 0xffffffd400307947 */ /* 0x000fea000383ffff */
.L_x_134:
[----:B-1----:R1:W3:Y:S02]  /*aab0*/  SYNCS.PHASECHK.TRANS64.TRYWAIT P0, [R0+URZ+0x30], R6 ;  /* 0x00003006000075a7 */ /* 0x0022e400080011ff */
[----:B---3--:R-:W-:Y:S05]  /*aac0*/  @!P0 NANOSLEEP.SYNCS 0x989680 ;  /* 0x009896800000895d */ /* 0x008fea0003900000 */
[----:B------:R-:W3:Y:S02]  /*aad0*/  @!P0 SYNCS.PHASECHK.TRANS64 P0, [R0+URZ+0x30], R6 ;  /* 0x00003006000085a7 */ /* 0x000ee400080010ff */
[----:B---3--:R-:W-:Y:S05]  /*aae0*/  @!P0 BRA `(.L_x_134) ;  /* 0xfffffffc00f08947 */ /* 0x008fea000383ffff */
[----:B------:R-:W-:Y:S05]  /*aaf0*/  BRA `(.L_x_133) ;  /* 0xffffffdc00887947 */ /* 0x000fea000383ffff */
.L_x_142:
[----:B-1----:R1:W3:Y:S02]  /*ab00*/  SYNCS.PHASECHK.TRANS64.TRYWAIT P0, [R0+URZ+0x30], R5 ;  /* 0x00003005000075a7 */ /* 0x0022e400080011ff */
[----:B---3--:R-:W-:Y:S05]  /*ab10*/  @!P0 NANOSLEEP.SYNCS 0x989680 ;  /* 0x009896800000895d */ /* 0x008fea0003900000 */
[----:B------:R-:W3:Y:S02]  /*ab20*/  @!P0 SYNCS.PHASECHK.TRANS64 P0, [R0+URZ+0x30], R5 ;  /* 0x00003005000085a7 */ /* 0x000ee400080010ff */
[----:B---3--:R-:W-:Y:S05]  /*ab30*/  @!P0 BRA `(.L_x_142) ;  /* 0xfffffffc00f08947 */ /* 0x008fea000383ffff */
[----:B------:R-:W-:Y:S05]  /*ab40*/  BRA `(.L_x_141) ;  /* 0xffffffe400e07947 */ /* 0x000fea000383ffff */
        .weak           $__internal_0_$__cuda_sm10x_tcgen05_guardrail_trap_col_being_dealloced_not_returned_by_alloc
        .type           $__internal_0_$__cuda_sm10x_tcgen05_guardrail_trap_col_being_dealloced_not_returned_by_alloc,@function
        .size           $__internal_0_$__cuda_sm10x_tcgen05_guardrail_trap_col_being_dealloced_not_returned_by_alloc,($__internal_1_$__cuda_sm10x_tcgen05_guardrail_trap_phase_invalid_during_alloc - $__internal_0_$__cuda_sm10x_tcgen05_guardrail_trap_col_being_dealloced_not_returned_by_alloc)
$__internal_0_$__cuda_sm10x_tcgen05_guardrail_trap_col_being_dealloced_not_returned_by_alloc:
[----:B------:R-:W-:Y:S05]  /*ab50*/  BPT.TRAP 0x1 ;  /* 0x000000040000795c */ /* 0x000fea0000300000 */
[----:B------:R-:W-:-:S04]  /*ab60*/  HFMA2 R3, -RZ, RZ, 0, 0 ;  /* 0x00000000ff037431 */ /* 0x000fc800000001ff */
[----:B------:R-:W-:Y:S05]  /*ab70*/  RET.REL.NODEC R2 `(_ZN7cutlass13device_kernelINS_4gemm6kernel13GemmUniversalIN4cute5tupleIJiiiiEEENS1_10collective13CollectiveMmaINS1_35MainloopSm100TmaUmmaWarpSpecializedILi3ELi2ELi4ENS5_IJNS4_1CILi4EEENSA_ILi2EEENSA_ILi1EEEEEEEENS5_IJNSA_ILi128EEESG_SG_EEENS_10tfloat32_tENS5_IJlSD_lEEESI_SJ_NS4_8TiledMMAINS4_8MMA_AtomIJNS4_23SM100_MMA_TF32_2x1SM_SSISI_SI_fLi128ELi128ELNS4_4UMMA5MajorE0ELSO_0ELNSN_7ScaleInE0ELSP_0EEEEEENS4_6LayoutINS5_IJSD_SD_SD_EEENS5_IJNSA_ILi0EEESU_SU_EEEEENS5_IJNS4_10UnderscoreESX_SX_EEEEENS4_28SM100_TMA_2SM_LOAD_MULTICASTENS4_14ComposedLayoutINS4_7SwizzleILi3ELi4ELi3EEENS4_18smem_ptr_flag_bitsILi32EEENSS_INS5_IJNSA_ILi8EEENSA_ILi32EEEEEENS5_IJS17_SD_EEEEEEEvNS4_8identityES10_S1B_vS1C_EENS_8epilogue10collective18CollectiveEpilogueINS1E_23Sm100TmaWarpSpecializedILi4ELi2ELi16ELb1ELb0EEEJNS5_IJNSA_ILi64EEESG_SG_EEENS5_IJNSS_IS1J_SD_EENSS_INS5_IJNSA_ILi16EEESC_EEENS5_IJSD_S1J_EEEEEEEESI_SJ_SI_SJ_NS1E_6fusion15FusionCallbacksIS1I_NS1R_17LinearCombinationISI_fSI_fLNS_15FloatRoundStyleE2EEES1K_S1Q_JEEENS4_5SM1004TMEM4LOAD26SM100_TMEM_LOAD_32dp32b16xENS4_13SM90_TMA_LOADENS11_INS12_ILi2ELi4ELi3EEES15_NSS_INS5_IJS16_S1M_EEENS5_IJS1M_SD_EEEEEEENS4_39AutoVectorizingCopyWithAssumedAlignmentILi128EEENS4_14SM90_TMA_STOREES26_S28_S28_EEEvvEEEEvNT_6ParamsE) ;  /* 0xffffff5402207950 */ /* 0x000fea0003c3ffff */
        .weak           $__internal_1_$__cuda_sm10x_tcgen05_guardrail_trap_phase_invalid_during_alloc
        .type           $__internal_1_$__cuda_sm10x_tcgen05_guardrail_trap_phase_invalid_during_alloc,@function
        .size           $__internal_1_$__cuda_sm10x_tcgen05_guardrail_trap_phase_invalid_during_alloc,($__internal_2_$__cuda_sm10x_tcgen05_guardrail_trap_unallocated_columns_being_dealloced - $__internal_1_$__cuda_sm10x_tcgen05_guardrail_trap_phase_invalid_during_alloc)
$__internal_1_$__cuda_sm10x_tcgen05_guardrail_trap_phase_invalid_during_alloc:
[----:B------:R-:W-:Y:S05]  /*ab80*/  BPT.TRAP 0x1 ;  /* 0x000000040000795c */ /* 0x000fea0000300000 */
[----:B------:R-:W-:-:S04]  /*ab90*/  MOV R7, 0x0 ;  /* 0x0000000000077802 */ /* 0x000fc80000000f00 */
[----:B------:R-:W-:Y:S05]  /*aba0*/  RET.REL.NODEC R6 `(_ZN7cutlass13device_kernelINS_4gemm6kernel13GemmUniversalIN4cute5tupleIJiiiiEEENS1_10collective13CollectiveMmaINS1_35MainloopSm100TmaUmmaWarpSpecializedILi3ELi2ELi4ENS5_IJNS4_1CILi4EEENSA_ILi2EEENSA_ILi1EEEEEEEENS5_IJNSA_ILi128EEESG_SG_EEENS_10tfloat32_tENS5_IJlSD_lEEESI_SJ_NS4_8TiledMMAINS4_8MMA_AtomIJNS4_23SM100_MMA_TF32_2x1SM_SSISI_SI_fLi128ELi128ELNS4_4UMMA5MajorE0ELSO_0ELNSN_7ScaleInE0ELSP_0EEEEEENS4_6LayoutINS5_IJSD_SD_SD_EEENS5_IJNSA_ILi0EEESU_SU_EEEEENS5_IJNS4_10UnderscoreESX_SX_EEEEENS4_28SM100_TMA_2SM_LOAD_MULTICASTENS4_14ComposedLayoutINS4_7SwizzleILi3ELi4ELi3EEENS4_18smem_ptr_flag_bitsILi32EEENSS_INS5_IJNSA_ILi8EEENSA_ILi32EEEEEENS5_IJS17_SD_EEEEEEEvNS4_8identityES10_S1B_vS1C_EENS_8epilogue10collective18CollectiveEpilogueINS1E_23Sm100TmaWarpSpecializedILi4ELi2ELi16ELb1ELb0EEEJNS5_IJNSA_ILi64EEESG_SG_EEENS5_IJNSS_IS1J_SD_EENSS_INS5_IJNSA_ILi16EEESC_EEENS5_IJSD_S1J_EEEEEEEESI_SJ_SI_SJ_NS1E_6fusion15FusionCallbacksIS1I_NS1R_17LinearCombinationISI_fSI_fLNS_15FloatRoundStyleE2EEES1K_S1Q_JEEENS4_5SM1004TMEM4LOAD26SM100_TMEM_LOAD_32dp32b16xENS4_13SM90_TMA_LOADENS11_INS12_ILi2ELi4ELi3EEES15_NSS_INS5_IJS16_S1M_EEENS5_IJS1M_SD_EEEEEEENS4_39AutoVectorizingCopyWithAssumedAlignmentILi128EEENS4_14SM90_TMA_STOREES26_S28_S28_EEEvvEEEEvNT_6ParamsE) ;  /* 0xffffff5406147950 */ /* 0x000fea0003c3ffff */
        .weak           $__internal_2_$__cuda_sm10x_tcgen05_guardrail_trap_unallocated_columns_being_dealloced
        .type           $__internal_2_$__cuda_sm10x_tcgen05_guardrail_trap_unallocated_columns_being_dealloced,@function
        .size           $__internal_2_$__cuda_sm10x_tcgen05_guardrail_trap_unallocated_columns_being_dealloced,(.L_x_198 - $__internal_2_$__cuda_sm10x_tcgen05_guardrail_trap_unallocated_columns_being_dealloced)
$__internal_2_$__cuda_sm10x_tcgen05_guardrail_trap_unallocated_columns_being_dealloced:
[----:B------:R-:W-:Y:S05]  /*abb0*/  BPT.TRAP 0x1 ;  /* 0x000000040000795c */ /* 0x000fea0000300000 */
[----:B------:R-:W-:-:S04]  /*abc0*/  HFMA2 R3, -RZ, RZ, 0, 0 ;  /* 0x00000000ff037431 */ /* 0x000fc800000001ff */
[----:B------:R-:W-:Y:S05]  /*abd0*/  RET.REL.NODEC R2 `(_ZN7cutlass13device_kernelINS_4gemm6kernel13GemmUniversalIN4cute5tupleIJiiiiEEENS1_10collective13CollectiveMmaINS1_35MainloopSm100TmaUmmaWarpSpecializedILi3ELi2ELi4ENS5_IJNS4_1CILi4EEENSA_ILi2EEENSA_ILi1EEEEEEEENS5_IJNSA_ILi128EEESG_SG_EEENS_10tfloat32_tENS5_IJlSD_lEEESI_SJ_NS4_8TiledMMAINS4_8MMA_AtomIJNS4_23SM100_MMA_TF32_2x1SM_SSISI_SI_fLi128ELi128ELNS4_4UMMA5MajorE0ELSO_0ELNSN_7ScaleInE0ELSP_0EEEEEENS4_6LayoutINS5_IJSD_SD_SD_EEENS5_IJNSA_ILi0EEESU_SU_EEEEENS5_IJNS4_10UnderscoreESX_SX_EEEEENS4_28SM100_TMA_2SM_LOAD_MULTICASTENS4_14ComposedLayoutINS4_7SwizzleILi3ELi4ELi3EEENS4_18smem_ptr_flag_bitsILi32EEENSS_INS5_IJNSA_ILi8EEENSA_ILi32EEEEEENS5_IJS17_SD_EEEEEEEvNS4_8identityES10_S1B_vS1C_EENS_8epilogue10collective18CollectiveEpilogueINS1E_23Sm100TmaWarpSpecializedILi4ELi2ELi16ELb1ELb0EEEJNS5_IJNSA_ILi64EEESG_SG_EEENS5_IJNSS_IS1J_SD_EENSS_INS5_IJNSA_ILi16EEESC_EEENS5_IJSD_S1J_EEEEEEEESI_SJ_SI_SJ_NS1E_6fusion15FusionCallbacksIS1I_NS1R_17LinearCombinationISI_fSI_fLNS_15FloatRoundStyleE2EEES1K_S1Q_JEEENS4_5SM1004TMEM4LOAD26SM100_TMEM_LOAD_32dp32b16xENS4_13SM90_TMA_LOADENS11_INS12_ILi2ELi4ELi3EEES15_NSS_INS5_IJS16_S1M_EEENS5_IJS1M_SD_EEEEEEENS4_39AutoVectorizingCopyWithAssumedAlignmentILi128EEENS4_14SM90_TMA_STOREES26_S28_S28_EEEvvEEEEvNT_6ParamsE) ;  /* 0xffffff5402087950 */ /* 0x000fea0003c3ffff */
.L_x_197:
[----:B------:R-:W-:-:S00]  /*abe0*/  BRA `(.L_x_197) ;  /* 0xfffffffc00fc7947 */ /* 0x000fc0000383ffff */
[----:B------:R-:W-:-:S00]  /*abf0*/  NOP ;  /* 0x0000000000007918 */ /* 0x000fc00000000000 */
        /* <DEDUP_REMOVED lines=8> */
.L_x_198:


//--------------------- .nv.global.init           --------------------------
	.section	.nv.global.init,"aw",@progbits
.nv.global.init:
	.type		$str$27,@object
	.size		$str$27,($str$28 - $str$27)
$str$27:
        /*0000*/ 	.byte	0x28, 0x61, 0x64, 0x64, 0x72, 0x65, 0x73, 0x73, 0x20, 0x26, 0x20, 0x6d, 0x61, 0x73, 0x6b, 0x29
        /*0010*/ 	.byte	0x20, 0x3d, 0x3d, 0x20, 0x30, 0x00
	.type		$str$28,@object
	.size		$str$28,($str$26 - $str$28)
$str$28:
        /*0016*/ 	.byte	0x2f, 0x74, 0x6d, 0x70, 0x2f, 0x63, 0x75, 0x74, 0x6c, 0x61, 0x73, 0x73, 0x5f, 0x73, 0x77, 0x65
        /*0026*/ 	.byte	0x65, 0x70, 0x5f, 0x73, 0x72, 0x63, 0x2f, 0x69, 0x6e, 0x63, 0x6c, 0x75, 0x64, 0x65, 0x2f, 0x63
        /*0036*/ 	.byte	0x75, 0x74, 0x65, 0x2f, 0x70, 0x6f, 0x69, 0x6e, 0x74, 0x65, 0x72, 0x5f, 0x66, 0x6c, 0x61, 0x67
        /*0046*/ 	.byte	0x67, 0x65, 0x64, 0x2e, 0x68, 0x70, 0x70, 0x00
	.type		$str$26,@object
	.size		$str$26,($str$25 - $str$26)
$str$26:
        /*004e*/ 	.byte	0x2f, 0x74, 0x6d, 0x70, 0x2f, 0x63, 0x75, 0x74, 0x6c, 0x61, 0x73, 0x73, 0x5f, 0x73, 0x77, 0x65
        /*005e*/ 	.byte	0x65, 0x70, 0x5f, 0x73, 0x72, 0x63, 0x2f, 0x69, 0x6e, 0x63, 0x6c, 0x75, 0x64, 0x65, 0x2f, 0x63
        /*006e*/ 	.byte	0x75, 0x74, 0x65, 0x2f, 0x61, 0x74, 0x6f, 0x6d, 0x2f, 0x63, 0x6f, 0x70, 0x79, 0x5f, 0x74, 0x72
        /*007e*/ 	.byte	0x61, 0x69, 0x74, 0x73, 0x5f, 0x73, 0x6d, 0x31, 0x30, 0x30, 0x2e, 0x68, 0x70, 0x70, 0x00
	.type		$str$25,@object
	.size		$str$25,(__unnamed_1 - $str$25)
$str$25:
        /*008d*/ 	.byte	0x28, 0x28, 0x75, 0x69, 0x6e, 0x74, 0x33, 0x32, 0x5f, 0x74, 0x28, 0x74, 0x68, 0x72, 0x65, 0x61
        /*009d*/ 	.byte	0x64, 0x49, 0x64, 0x78, 0x2e, 0x78, 0x29, 0x20, 0x2f, 0x20, 0x33, 0x32, 0x29, 0x20, 0x25, 0x20
        /*00ad*/ 	.byte	0x34, 0x29, 0x20, 0x3d, 0x3d, 0x20, 0x28, 0x28, 0x28, 0x74, 0x6d, 0x65, 0x6d, 0x5f, 0x61, 0x64
        /*00bd*/ 	.byte	0x64, 0x72, 0x20, 0x3e, 0x3e, 0x20, 0x31, 0x36, 0x29, 0x20, 0x2f, 0x20, 0x33, 0x32, 0x29, 0x20
        /*00cd*/ 	.byte	0x25, 0x20, 0x34, 0x29, 0x00
	.type		__unnamed_1,@object
	.size		__unnamed_1,(__unnamed_2 - __unnamed_1)
__unnamed_1:
        /*00d2*/ 	.byte	0x61, 0x75, 0x74, 0x6f, 0x20, 0x63, 0x75, 0x74, 0x65, 0x3a, 0x3a, 0x61, 0x73, 0x5f, 0x70, 0x6f
        /* <DEDUP_REMOVED lines=24> */
        /*0262*/ 	.byte	0x43, 0x3c, 0x32, 0x30, 0x34, 0x38, 0x3e, 0x3e, 0x3e, 0x3e, 0x5d, 0x00
	.type		__unnamed_2,@object
	.size		__unnamed_2,(.L_2 - __unnamed_2)
__unnamed_2:
        /* <DEDUP_REMOVED lines=42> */
        /*050e*/ 	.byte	0x3e, 0x5d, 0x00
.L_2:


//--------------------- .nv.shared._ZN7cutlass13device_kernelINS_4gemm6kernel13GemmUniversalIN4cute5tupleIJiiiiEEENS1_10collective13CollectiveMmaINS1_35MainloopSm100TmaUmmaWarpSpecializedILi3ELi2ELi4ENS5_IJNS4_1CILi4EEENSA_ILi2EEENSA_ILi1EEEEEEEENS5_IJNSA_ILi128EEESG_SG_EEENS_10tfloat32_tENS5_IJlSD_lEEESI_SJ_NS4_8TiledMMAINS4_8MMA_AtomIJNS4_23SM100_MMA_TF32_2x1SM_SSISI_SI_fLi128ELi128ELNS4_4UMMA5MajorE0ELSO_0ELNSN_7ScaleInE0ELSP_0EEEEEENS4_6LayoutINS5_IJSD_SD_SD_EEENS5_IJNSA_ILi0EEESU_SU_EEEEENS5_IJNS4_10UnderscoreESX_SX_EEEEENS4_28SM100_TMA_2SM_LOAD_MULTICASTENS4_14ComposedLayoutINS4_7SwizzleILi3ELi4ELi3EEENS4_18smem_ptr_flag_bitsILi32EEENSS_INS5_IJNSA_ILi8EEENSA_ILi32EEEEEENS5_IJS17_SD_EEEEEEEvNS4_8identityES10_S1B_vS1C_EENS_8epilogue10collective18CollectiveEpilogueINS1E_23Sm100TmaWarpSpecializedILi4ELi2ELi16ELb1ELb0EEEJNS5_IJNSA_ILi64EEESG_SG_EEENS5_IJNSS_IS1J_SD_EENSS_INS5_IJNSA_ILi16EEESC_EEENS5_IJSD_S1J_EEEEEEEESI_SJ_SI_SJ_NS1E_6fusion15FusionCallbacksIS1I_NS1R_17LinearCombinationISI_fSI_fLNS_15FloatRoundStyleE2EEES1K_S1Q_JEEENS4_5SM1004TMEM4LOAD26SM100_TMEM_LOAD_32dp32b16xENS4_13SM90_TMA_LOADENS11_INS12_ILi2ELi4ELi3EEES15_NSS_INS5_IJS16_S1M_EEENS5_IJS1M_SD_EEEEEEENS4_39AutoVectorizingCopyWithAssumedAlignmentILi128EEENS4_14SM90_TMA_STOREES26_S28_S28_EEEvvEEEEvNT_6ParamsE --------------------------
	.section	.nv.shared._ZN7cutlass13device_kernelINS_4gemm6kernel13GemmUniversalIN4cute5tupleIJiiiiEEENS1_10collective13CollectiveMmaINS1_35MainloopSm100TmaUmmaWarpSpecializedILi3ELi2ELi4ENS5_IJNS4_1CILi4EEENSA_ILi2EEENSA_ILi1EEEEEEEENS5_IJNSA_ILi128EEESG_SG_EEENS_10tfloat32_tENS5_IJlSD_lEEESI_SJ_NS4_8TiledMMAINS4_8MMA_AtomIJNS4_23SM100_MMA_TF32_2x1SM_SSISI_SI_fLi128ELi128ELNS4_4UMMA5MajorE0ELSO_0ELNSN_7ScaleInE0ELSP_0EEEEEENS4_6LayoutINS5_IJSD_SD_SD_EEENS5_IJNSA_ILi0EEESU_SU_EEEEENS5_IJNS4_10UnderscoreESX_SX_EEEEENS4_28SM100_TMA_2SM_LOAD_MULTICASTENS4_14ComposedLayoutINS4_7SwizzleILi3ELi4ELi3EEENS4_18smem_ptr_flag_bitsILi32EEENSS_INS5_IJNSA_ILi8EEENSA_ILi32EEEEEENS5_IJS17_SD_EEEEEEEvNS4_8identityES10_S1B_vS1C_EENS_8epilogue10collective18CollectiveEpilogueINS1E_23Sm100TmaWarpSpecializedILi4ELi2ELi16ELb1ELb0EEEJNS5_IJNSA_ILi64EEESG_SG_EEENS5_IJNSS_IS1J_SD_EENSS_INS5_IJNSA_ILi16EEESC_EEENS5_IJSD_S1J_EEEEEEEESI_SJ_SI_SJ_NS1E_6fusion15FusionCallbacksIS1I_NS1R_17LinearCombinationISI_fSI_fLNS_15FloatRoundStyleE2EEES1K_S1Q_JEEENS4_5SM1004TMEM4LOAD26SM100_TMEM_LOAD_32dp32b16xENS4_13SM90_TMA_LOADENS11_INS12_ILi2ELi4ELi3EEES15_NSS_INS5_IJS16_S1M_EEENS5_IJS1M_SD_EEEEEEENS4_39AutoVectorizingCopyWithAssumedAlignmentILi128EEENS4_14SM90_TMA_STOREES26_S28_S28_EEEvvEEEEvNT_6ParamsE,"aw",@nobits
	.sectionflags	@""
	.align	16
	.zero		1024


//--------------------- .nv.shared.reserved.0     --------------------------
	.section	.nv.shared.reserved.0,"aw",@nobits
	.weak		__nv_reservedSMEM_offset_0_alias
	.size		__nv_reservedSMEM_offset_0_alias, 0, 64
	.other		__nv_reservedSMEM_offset_0_alias,@"STO_CUDA_RESERVED_SHARED STV_DEFAULT"
__nv_reservedSMEM_offset_0_alias:
	.zero		0
.nv.shared.reserved.0:
	.zero		64
	.weak		__nv_reservedSMEM_tcgen05_partition
	.type		__nv_reservedSMEM_tcgen05_partition,@object
	.size		__nv_reservedSMEM_tcgen05_partition,(.L_0 - __nv_reservedSMEM_tcgen05_partition)
__nv_reservedSMEM_tcgen05_partition:
	.zero		32
.L_0:


//--------------------- .nv.global                --------------------------
	.section	.nv.global,"aw",@nobits
.nv.global:
	.type		_ZN40_INTERNAL_6efde6e0_4_k_cu_597c3f6e_351814cute1_E,@object
	.size		_ZN40_INTERNAL_6efde6e0_4_k_cu_597c3f6e_351814cute1_E,(_ZN40_INTERNAL_6efde6e0_4_k_cu_597c3f6e_351814cuda3std3__45__cpo6cbeginE - _ZN40_INTERNAL_6efde6e0_4_k_cu_597c3f6e_351814cute1_E)
_ZN40_INTERNAL_6efde6e0_4_k_cu_597c3f6e_351814cute1_E:
	.zero		1
	.type		_ZN40_INTERNAL_6efde6e0_4_k_cu_597c3f6e_351814cuda3std3__45__cpo6cbeginE,@object
	.size		_ZN40_INTERNAL_6efde6e0_4_k_cu_597c3f6e_351814cuda3std3__45__cpo6cbeginE,(_ZN40_INTERNAL_6efde6e0_4_k_cu_597c3f6e_351814cuda3std3__48in_placeE - _ZN40_INTERNAL_6efde6e0_4_k_cu_597c3f6e_351814cuda3std3__45__cpo6cbeginE)
_ZN40_INTERNAL_6efde6e0_4_k_cu_597c3f6e_351814cuda3std3__45__cpo6cbeginE:
	.zero		1
	.type		_ZN40_INTERNAL_6efde6e0_4_k_cu_597c3f6e_351814cuda3std3__48in_placeE,@object
	.size		_ZN40_INTERNAL_6efde6e0_4_k_cu_597c3f6e_351814cuda3std3__48in_placeE,(_ZN40_INTERNAL_6efde6e0_4_k_cu_597c3f6e_351814cuda3std6ranges3__45__cpo9iter_moveE - _ZN40_INTERNAL_6efde6e0_4_k_cu_597c3f6e_351814cuda3std3__48in_placeE)
_ZN40_INTERNAL_6efde6e0_4_k_cu_597c3f6e_351814cuda3std3__48in_placeE:
	.zero		1
	.type		_ZN40_INTERNAL_6efde6e0_4_k_cu_597c3f6e_351814cuda3std6ranges3__45__cpo9iter_moveE,@object
	.size		_ZN40_INTERNAL_6efde6e0_4_k_cu_597c3f6e_351814cuda3std6ranges3__45__cpo9iter_moveE,(_ZN40_INTERNAL_6efde6e0_4_k_cu_597c3f6e_351814cuda3std3__45__cpo5beginE - _ZN40_INTERNAL_6efde6e0_4_k_cu_597c3f6e_351814cuda3std6ranges3__45__cpo9iter_moveE)
_ZN40_INTERNAL_6efde6e0_4_k_cu_597c3f6e_351814cuda3std6ranges3__45__cpo9iter_moveE:
	.zero		1
	.type		_ZN40_INTERNAL_6efde6e0_4_k_cu_597c3f6e_351814cuda3std3__45__cpo5beginE,@object
	.size		_ZN40_INTERNAL_6efde6e0_4_k_cu_597c3f6e_351814cuda3std3__45__cpo5beginE,(_ZN40_INTERNAL_6efde6e0_4_k_cu_597c3f6e_351814cuda3std3__442_GLOBAL__N__6efde6e0_4_k_cu_597c3f6e_351816ignoreE - _ZN40_INTERNAL_6efde6e0_4_k_cu_597c3f6e_351814cuda3std3__45__cpo5beginE)
_ZN40_INTERNAL_6efde6e0_4_k_cu_597c3f6e_351814cuda3std3__45__cpo5beginE:
	.zero		1
	.type		_ZN40_INTERNAL_6efde6e0_4_k_cu_597c3f6e_351814cuda3std3__442_GLOBAL__N__6efde6e0_4_k_cu_597c3f6e_351816ignoreE,@object
	.size		_ZN40_INTERNAL_6efde6e0_4_k_cu_597c3f6e_351814cuda3std3__442_GLOBAL__N__6efde6e0_4_k_cu_597c3f6e_351816ignoreE,(_ZN40_INTERNAL_6efde6e0_4_k_cu_597c3f6e_351814cute7productE - _ZN40_INTERNAL_6efde6e0_4_k_cu_597c3f6e_351814cuda3std3__442_GLOBAL__N__6efde6e0_4_k_cu_597c3f6e_351816ignoreE)
_ZN40_INTERNAL_6efde6e0_4_k_cu_597c3f6e_351814cuda3std3__442_GLOBAL__N__6efde6e0_4_k_cu_597c3f6e_351816ignoreE:
	.zero		1
	.type		_ZN40_INTERNAL_6efde6e0_4_k_cu_597c3f6e_351814cute7productE,@object
	.size		_ZN40_INTERNAL_6efde6e0_4_k_cu_597c3f6e_351814cute7productE,(_ZN40_INTERNAL_6efde6e0_4_k_cu_597c3f6e_351814cuda3std3__45__cpo3endE - _ZN40_INTERNAL_6efde6e0_4_k_cu_597c3f6e_351814cute7productE)
_ZN40_INTERNAL_6efde6e0_4_k_cu_597c3f6e_351814cute7productE:
	.zero		1
	.type		_ZN40_INTERNAL_6efde6e0_4_k_cu_597c3f6e_351814cuda3std3__45__cpo3endE,@object
	.size		_ZN40_INTERNAL_6efde6e0_4_k_cu_597c3f6e_351814cuda3std3__45__cpo3endE,(_ZN40_INTERNAL_6efde6e0_4_k_cu_597c3f6e_351814cuda3std3__419piecewise_constructE - _ZN40_INTERNAL_6efde6e0_4_k_cu_597c3f6e_351814cuda3std3__45__cpo3endE)
_ZN40_INTERNAL_6efde6e0_4_k_cu_597c3f6e_351814cuda3std3__45__cpo3endE:
	.zero		1
	.type		_ZN40_INTERNAL_6efde6e0_4_k_cu_597c3f6e_351814cuda3std3__419piecewise_constructE,@object
	.size		_ZN40_INTERNAL_6efde6e0_4_k_cu_597c3f6e_351814cuda3std3__419piecewise_constructE,(_ZN40_INTERNAL_6efde6e0_4_k_cu_597c3f6e_351814cuda3std3__45__cpo4cendE - _ZN40_INTERNAL_6efde6e0_4_k_cu_597c3f6e_351814cuda3std3__419piecewise_constructE)
_ZN40_INTERNAL_6efde6e0_4_k_cu_597c3f6e_351814cuda3std3__419piecewise_constructE:
	.zero		1
	.type		_ZN40_INTERNAL_6efde6e0_4_k_cu_597c3f6e_351814cuda3std3__45__cpo4cendE,@object
	.size		_ZN40_INTERNAL_6efde6e0_4_k_cu_597c3f6e_351814cuda3std3__45__cpo4cendE,(_ZN40_INTERNAL_6efde6e0_4_k_cu_597c3f6e_351814cuda3std6ranges3__45__cpo4swapE - _ZN40_INTERNAL_6efde6e0_4_k_cu_597c3f6e_351814cuda3std3__45__cpo4cendE)
_ZN40_INTERNAL_6efde6e0_4_k_cu_597c3f6e_351814cuda3std3__45__cpo4cendE:
	.zero		1
	.type		_ZN40_INTERNAL_6efde6e0_4_k_cu_597c3f6e_351814cuda3std6ranges3__45__cpo4swapE,@object
	.size		_ZN40_INTERNAL_6efde6e0_4_k_cu_597c3f6e_351814cuda3std6ranges3__45__cpo4swapE,(.L_10 - _ZN40_INTERNAL_6efde6e0_4_k_cu_597c3f6e_351814cuda3std6ranges3__45__cpo4swapE)
_ZN40_INTERNAL_6efde6e0_4_k_cu_597c3f6e_351814cuda3std6ranges3__45__cpo4swapE:
	.zero		1
.L_10:


//--------------------- .nv.constant0._ZN7cutlass13device_kernelINS_4gemm6kernel13GemmUniversalIN4cute5tupleIJiiiiEEENS1_10collective13CollectiveMmaINS1_35MainloopSm100TmaUmmaWarpSpecializedILi3ELi2ELi4ENS5_IJNS4_1CILi4EEENSA_ILi2EEENSA_ILi1EEEEEEEENS5_IJNSA_ILi128EEESG_SG_EEENS_10tfloat32_tENS5_IJlSD_lEEESI_SJ_NS4_8TiledMMAINS4_8MMA_AtomIJNS4_23SM100_MMA_TF32_2x1SM_SSISI_SI_fLi128ELi128ELNS4_4UMMA5MajorE0ELSO_0ELNSN_7ScaleInE0ELSP_0EEEEEENS4_6LayoutINS5_IJSD_SD_SD_EEENS5_IJNSA_ILi0EEESU_SU_EEEEENS5_IJNS4_10UnderscoreESX_SX_EEEEENS4_28SM100_TMA_2SM_LOAD_MULTICASTENS4_14ComposedLayoutINS4_7SwizzleILi3ELi4ELi3EEENS4_18smem_ptr_flag_bitsILi32EEENSS_INS5_IJNSA_ILi8EEENSA_ILi32EEEEEENS5_IJS17_SD_EEEEEEEvNS4_8identityES10_S1B_vS1C_EENS_8epilogue10collective18CollectiveEpilogueINS1E_23Sm100TmaWarpSpecializedILi4ELi2ELi16ELb1ELb0EEEJNS5_IJNSA_ILi64EEESG_SG_EEENS5_IJNSS_IS1J_SD_EENSS_INS5_IJNSA_ILi16EEESC_EEENS5_IJSD_S1J_EEEEEEEESI_SJ_SI_SJ_NS1E_6fusion15FusionCallbacksIS1I_NS1R_17LinearCombinationISI_fSI_fLNS_15FloatRoundStyleE2EEES1K_S1Q_JEEENS4_5SM1004TMEM4LOAD26SM100_TMEM_LOAD_32dp32b16xENS4_13SM90_TMA_LOADENS11_INS12_ILi2ELi4ELi3EEES15_NSS_INS5_IJS16_S1M_EEENS5_IJS1M_SD_EEEEEEENS4_39AutoVectorizingCopyWithAssumedAlignmentILi128EEENS4_14SM90_TMA_STOREES26_S28_S28_EEEvvEEEEvNT_6ParamsE --------------------------
	.section	.nv.constant0._ZN7cutlass13device_kernelINS_4gemm6kernel13GemmUniversalIN4cute5tupleIJiiiiEEENS1_10collective13CollectiveMmaINS1_35MainloopSm100TmaUmmaWarpSpecializedILi3ELi2ELi4ENS5_IJNS4_1CILi4EEENSA_ILi2EEENSA_ILi1EEEEEEEENS5_IJNSA_ILi128EEESG_SG_EEENS_10tfloat32_tENS5_IJlSD_lEEESI_SJ_NS4_8TiledMMAINS4_8MMA_AtomIJNS4_23SM100_MMA_TF32_2x1SM_SSISI_SI_fLi128ELi128ELNS4_4UMMA5MajorE0ELSO_0ELNSN_7ScaleInE0ELSP_0EEEEEENS4_6LayoutINS5_IJSD_SD_SD_EEENS5_IJNSA_ILi0EEESU_SU_EEEEENS5_IJNS4_10UnderscoreESX_SX_EEEEENS4_28SM100_TMA_2SM_LOAD_MULTICASTENS4_14ComposedLayoutINS4_7SwizzleILi3ELi4ELi3EEENS4_18smem_ptr_flag_bitsILi32EEENSS_INS5_IJNSA_ILi8EEENSA_ILi32EEEEEENS5_IJS17_SD_EEEEEEEvNS4_8identityES10_S1B_vS1C_EENS_8epilogue10collective18CollectiveEpilogueINS1E_23Sm100TmaWarpSpecializedILi4ELi2ELi16ELb1ELb0EEEJNS5_IJNSA_ILi64EEESG_SG_EEENS5_IJNSS_IS1J_SD_EENSS_INS5_IJNSA_ILi16EEESC_EEENS5_IJSD_S1J_EEEEEEEESI_SJ_SI_SJ_NS1E_6fusion15FusionCallbacksIS1I_NS1R_17LinearCombinationISI_fSI_fLNS_15FloatRoundStyleE2EEES1K_S1Q_JEEENS4_5SM1004TMEM4LOAD26SM100_TMEM_LOAD_32dp32b16xENS4_13SM90_TMA_LOADENS11_INS12_ILi2ELi4ELi3EEES15_NSS_INS5_IJS16_S1M_EEENS5_IJS1M_SD_EEEEEEENS4_39AutoVectorizingCopyWithAssumedAlignmentILi128EEENS4_14SM90_TMA_STOREES26_S28_S28_EEEvvEEEEvNT_6ParamsE,"a",@progbits
	.sectionflags	@""
	.align	4
.nv.constant0._ZN7cutlass13device_kernelINS_4gemm6kernel13GemmUniversalIN4cute5tupleIJiiiiEEENS1_10collective13CollectiveMmaINS1_35MainloopSm100TmaUmmaWarpSpecializedILi3ELi2ELi4ENS5_IJNS4_1CILi4EEENSA_ILi2EEENSA_ILi1EEEEEEEENS5_IJNSA_ILi128EEESG_SG_EEENS_10tfloat32_tENS5_IJlSD_lEEESI_SJ_NS4_8TiledMMAINS4_8MMA_AtomIJNS4_23SM100_MMA_TF32_2x1SM_SSISI_SI_fLi128ELi128ELNS4_4UMMA5MajorE0ELSO_0ELNSN_7ScaleInE0ELSP_0EEEEEENS4_6LayoutINS5_IJSD_SD_SD_EEENS5_IJNSA_ILi0EEESU_SU_EEEEENS5_IJNS4_10UnderscoreESX_SX_EEEEENS4_28SM100_TMA_2SM_LOAD_MULTICASTENS4_14ComposedLayoutINS4_7SwizzleILi3ELi4ELi3EEENS4_18smem_ptr_flag_bitsILi32EEENSS_INS5_IJNSA_ILi8EEENSA_ILi32EEEEEENS5_IJS17_SD_EEEEEEEvNS4_8identityES10_S1B_vS1C_EENS_8epilogue10collective18CollectiveEpilogueINS1E_23Sm100TmaWarpSpecializedILi4ELi2ELi16ELb1ELb0EEEJNS5_IJNSA_ILi64EEESG_SG_EEENS5_IJNSS_IS1J_SD_EENSS_INS5_IJNSA_ILi16EEESC_EEENS5_IJSD_S1J_EEEEEEEESI_SJ_SI_SJ_NS1E_6fusion15FusionCallbacksIS1I_NS1R_17LinearCombinationISI_fSI_fLNS_15FloatRoundStyleE2EEES1K_S1Q_JEEENS4_5SM1004TMEM4LOAD26SM100_TMEM_LOAD_32dp32b16xENS4_13SM90_TMA_LOADENS11_INS12_ILi2ELi4ELi3EEES15_NSS_INS5_IJS16_S1M_EEENS5_IJS1M_SD_EEEEEEENS4_39AutoVectorizingCopyWithAssumedAlignmentILi128EEENS4_14SM90_TMA_STOREES26_S28_S28_EEEvvEEEEvNT_6ParamsE:
	.zero		2944


//--------------------- SYMBOLS --------------------------

	.type		.nv.reservedSmem.offset0,@object
	.size		.nv.reservedSmem.offset0,0x4
	.type		.nv.reservedSmem.cap,@object
	.size		.nv.reservedSmem.cap,0x4
	.type		__assertfail,@function
